//
// Generated by NVIDIA NVVM Compiler
//
// Compiler Build ID: CL-36424714
// Cuda compilation tools, release 13.0, V13.0.88
// Based on NVVM 20.0.0
//

.version 9.0
.target sm_100
.address_size 64

	// .globl	_Z15MatrixAddKernelPfS_S_i

.visible .entry _Z15MatrixAddKernelPfS_S_i(
	.param .u64 .ptr .align 1 _Z15MatrixAddKernelPfS_S_i_param_0,
	.param .u64 .ptr .align 1 _Z15MatrixAddKernelPfS_S_i_param_1,
	.param .u64 .ptr .align 1 _Z15MatrixAddKernelPfS_S_i_param_2,
	.param .u32 _Z15MatrixAddKernelPfS_S_i_param_3
)
{
	.reg .pred 	%p<2>;
	.reg .b32 	%r<12>;
	.reg .b32 	%f<4>;
	.reg .b64 	%rd<11>;

	ld.param.u64 	%rd1, [_Z15MatrixAddKernelPfS_S_i_param_0];
	ld.param.u64 	%rd2, [_Z15MatrixAddKernelPfS_S_i_param_1];
	ld.param.u64 	%rd3, [_Z15MatrixAddKernelPfS_S_i_param_2];
	ld.param.u32 	%r3, [_Z15MatrixAddKernelPfS_S_i_param_3];
	mov.u32 	%r4, %ctaid.y;
	mov.u32 	%r5, %ntid.y;
	mov.u32 	%r6, %tid.y;
	mad.lo.s32 	%r1, %r4, %r5, %r6;
	mov.u32 	%r7, %ctaid.x;
	mov.u32 	%r8, %ntid.x;
	mov.u32 	%r9, %tid.x;
	mad.lo.s32 	%r2, %r7, %r8, %r9;
	max.s32 	%r10, %r1, %r2;
	setp.ge.s32 	%p1, %r10, %r3;
	@%p1 bra 	$L__BB0_2;
	cvta.to.global.u64 	%rd4, %rd1;
	cvta.to.global.u64 	%rd5, %rd2;
	cvta.to.global.u64 	%rd6, %rd3;
	mad.lo.s32 	%r11, %r3, %r1, %r2;
	mul.wide.s32 	%rd7, %r11, 4;
	add.s64 	%rd8, %rd4, %rd7;
	ld.global.f32 	%f1, [%rd8];
	add.s64 	%rd9, %rd5, %rd7;
	ld.global.f32 	%f2, [%rd9];
	add.f32 	%f3, %f1, %f2;
	add.s64 	%rd10, %rd6, %rd7;
	st.global.f32 	[%rd10], %f3;
$L__BB0_2:
	ret;

}
	// .globl	_Z12MatrixAddRowPfS_S_i
.visible .entry _Z12MatrixAddRowPfS_S_i(
	.param .u64 .ptr .align 1 _Z12MatrixAddRowPfS_S_i_param_0,
	.param .u64 .ptr .align 1 _Z12MatrixAddRowPfS_S_i_param_1,
	.param .u64 .ptr .align 1 _Z12MatrixAddRowPfS_S_i_param_2,
	.param .u32 _Z12MatrixAddRowPfS_S_i_param_3
)
{
	.reg .pred 	%p<12>;
	.reg .b32 	%r<37>;
	.reg .b32 	%f<88>;
	.reg .b64 	%rd<26>;

	ld.param.u64 	%rd7, [_Z12MatrixAddRowPfS_S_i_param_0];
	ld.param.u64 	%rd8, [_Z12MatrixAddRowPfS_S_i_param_1];
	ld.param.u64 	%rd9, [_Z12MatrixAddRowPfS_S_i_param_2];
	ld.param.u32 	%r23, [_Z12MatrixAddRowPfS_S_i_param_3];
	cvta.to.global.u64 	%rd1, %rd9;
	cvta.to.global.u64 	%rd2, %rd8;
	cvta.to.global.u64 	%rd3, %rd7;
	mov.u32 	%r24, %ctaid.x;
	mov.u32 	%r25, %ntid.x;
	mov.u32 	%r26, %tid.x;
	mad.lo.s32 	%r1, %r24, %r25, %r26;
	setp.ge.s32 	%p1, %r1, %r23;
	setp.lt.s32 	%p2, %r23, 1;
	or.pred  	%p3, %p1, %p2;
	@%p3 bra 	$L__BB1_13;
	mul.lo.s32 	%r2, %r23, %r1;
	and.b32  	%r3, %r23, 15;
	setp.lt.u32 	%p4, %r23, 16;
	mov.b32 	%r33, 0;
	@%p4 bra 	$L__BB1_4;
	and.b32  	%r33, %r23, 2147483632;
	neg.s32 	%r31, %r33;
	add.s64 	%rd4, %rd3, 32;
	add.s64 	%rd5, %rd2, 32;
	add.s64 	%rd6, %rd1, 32;
	mov.u32 	%r30, %r2;
$L__BB1_3:
	.pragma "nounroll";
	mul.wide.s32 	%rd10, %r30, 4;
	add.s64 	%rd11, %rd4, %rd10;
	add.s64 	%rd12, %rd5, %rd10;
	add.s64 	%rd13, %rd6, %rd10;
	ld.global.f32 	%f1, [%rd11+-32];
	ld.global.f32 	%f2, [%rd12+-32];
	add.f32 	%f3, %f1, %f2;
	st.global.f32 	[%rd13+-32], %f3;
	ld.global.f32 	%f4, [%rd11+-28];
	ld.global.f32 	%f5, [%rd12+-28];
	add.f32 	%f6, %f4, %f5;
	st.global.f32 	[%rd13+-28], %f6;
	ld.global.f32 	%f7, [%rd11+-24];
	ld.global.f32 	%f8, [%rd12+-24];
	add.f32 	%f9, %f7, %f8;
	st.global.f32 	[%rd13+-24], %f9;
	ld.global.f32 	%f10, [%rd11+-20];
	ld.global.f32 	%f11, [%rd12+-20];
	add.f32 	%f12, %f10, %f11;
	st.global.f32 	[%rd13+-20], %f12;
	ld.global.f32 	%f13, [%rd11+-16];
	ld.global.f32 	%f14, [%rd12+-16];
	add.f32 	%f15, %f13, %f14;
	st.global.f32 	[%rd13+-16], %f15;
	ld.global.f32 	%f16, [%rd11+-12];
	ld.global.f32 	%f17, [%rd12+-12];
	add.f32 	%f18, %f16, %f17;
	st.global.f32 	[%rd13+-12], %f18;
	ld.global.f32 	%f19, [%rd11+-8];
	ld.global.f32 	%f20, [%rd12+-8];
	add.f32 	%f21, %f19, %f20;
	st.global.f32 	[%rd13+-8], %f21;
	ld.global.f32 	%f22, [%rd11+-4];
	ld.global.f32 	%f23, [%rd12+-4];
	add.f32 	%f24, %f22, %f23;
	st.global.f32 	[%rd13+-4], %f24;
	ld.global.f32 	%f25, [%rd11];
	ld.global.f32 	%f26, [%rd12];
	add.f32 	%f27, %f25, %f26;
	st.global.f32 	[%rd13], %f27;
	ld.global.f32 	%f28, [%rd11+4];
	ld.global.f32 	%f29, [%rd12+4];
	add.f32 	%f30, %f28, %f29;
	st.global.f32 	[%rd13+4], %f30;
	ld.global.f32 	%f31, [%rd11+8];
	ld.global.f32 	%f32, [%rd12+8];
	add.f32 	%f33, %f31, %f32;
	st.global.f32 	[%rd13+8], %f33;
	ld.global.f32 	%f34, [%rd11+12];
	ld.global.f32 	%f35, [%rd12+12];
	add.f32 	%f36, %f34, %f35;
	st.global.f32 	[%rd13+12], %f36;
	ld.global.f32 	%f37, [%rd11+16];
	ld.global.f32 	%f38, [%rd12+16];
	add.f32 	%f39, %f37, %f38;
	st.global.f32 	[%rd13+16], %f39;
	ld.global.f32 	%f40, [%rd11+20];
	ld.global.f32 	%f41, [%rd12+20];
	add.f32 	%f42, %f40, %f41;
	st.global.f32 	[%rd13+20], %f42;
	ld.global.f32 	%f43, [%rd11+24];
	ld.global.f32 	%f44, [%rd12+24];
	add.f32 	%f45, %f43, %f44;
	st.global.f32 	[%rd13+24], %f45;
	ld.global.f32 	%f46, [%rd11+28];
	ld.global.f32 	%f47, [%rd12+28];
	add.f32 	%f48, %f46, %f47;
	st.global.f32 	[%rd13+28], %f48;
	add.s32 	%r31, %r31, 16;
	add.s32 	%r30, %r30, 16;
	setp.ne.s32 	%p5, %r31, 0;
	@%p5 bra 	$L__BB1_3;
$L__BB1_4:
	setp.eq.s32 	%p6, %r3, 0;
	@%p6 bra 	$L__BB1_13;
	and.b32  	%r11, %r23, 7;
	setp.lt.u32 	%p7, %r3, 8;
	@%p7 bra 	$L__BB1_7;
	add.s32 	%r28, %r33, %r2;
	mul.wide.s32 	%rd14, %r28, 4;
	add.s64 	%rd15, %rd3, %rd14;
	ld.global.f32 	%f49, [%rd15];
	add.s64 	%rd16, %rd2, %rd14;
	ld.global.f32 	%f50, [%rd16];
	add.f32 	%f51, %f49, %f50;
	add.s64 	%rd17, %rd1, %rd14;
	st.global.f32 	[%rd17], %f51;
	ld.global.f32 	%f52, [%rd15+4];
	ld.global.f32 	%f53, [%rd16+4];
	add.f32 	%f54, %f52, %f53;
	st.global.f32 	[%rd17+4], %f54;
	ld.global.f32 	%f55, [%rd15+8];
	ld.global.f32 	%f56, [%rd16+8];
	add.f32 	%f57, %f55, %f56;
	st.global.f32 	[%rd17+8], %f57;
	ld.global.f32 	%f58, [%rd15+12];
	ld.global.f32 	%f59, [%rd16+12];
	add.f32 	%f60, %f58, %f59;
	st.global.f32 	[%rd17+12], %f60;
	ld.global.f32 	%f61, [%rd15+16];
	ld.global.f32 	%f62, [%rd16+16];
	add.f32 	%f63, %f61, %f62;
	st.global.f32 	[%rd17+16], %f63;
	ld.global.f32 	%f64, [%rd15+20];
	ld.global.f32 	%f65, [%rd16+20];
	add.f32 	%f66, %f64, %f65;
	st.global.f32 	[%rd17+20], %f66;
	ld.global.f32 	%f67, [%rd15+24];
	ld.global.f32 	%f68, [%rd16+24];
	add.f32 	%f69, %f67, %f68;
	st.global.f32 	[%rd17+24], %f69;
	ld.global.f32 	%f70, [%rd15+28];
	ld.global.f32 	%f71, [%rd16+28];
	add.f32 	%f72, %f70, %f71;
	st.global.f32 	[%rd17+28], %f72;
	add.s32 	%r33, %r33, 8;
$L__BB1_7:
	setp.eq.s32 	%p8, %r11, 0;
	@%p8 bra 	$L__BB1_13;
	and.b32  	%r14, %r23, 3;
	setp.lt.u32 	%p9, %r11, 4;
	@%p9 bra 	$L__BB1_10;
	add.s32 	%r29, %r33, %r2;
	mul.wide.s32 	%rd18, %r29, 4;
	add.s64 	%rd19, %rd3, %rd18;
	ld.global.f32 	%f73, [%rd19];
	add.s64 	%rd20, %rd2, %rd18;
	ld.global.f32 	%f74, [%rd20];
	add.f32 	%f75, %f73, %f74;
	add.s64 	%rd21, %rd1, %rd18;
	st.global.f32 	[%rd21], %f75;
	ld.global.f32 	%f76, [%rd19+4];
	ld.global.f32 	%f77, [%rd20+4];
	add.f32 	%f78, %f76, %f77;
	st.global.f32 	[%rd21+4], %f78;
	ld.global.f32 	%f79, [%rd19+8];
	ld.global.f32 	%f80, [%rd20+8];
	add.f32 	%f81, %f79, %f80;
	st.global.f32 	[%rd21+8], %f81;
	ld.global.f32 	%f82, [%rd19+12];
	ld.global.f32 	%f83, [%rd20+12];
	add.f32 	%f84, %f82, %f83;
	st.global.f32 	[%rd21+12], %f84;
	add.s32 	%r33, %r33, 4;
$L__BB1_10:
	setp.eq.s32 	%p10, %r14, 0;
	@%p10 bra 	$L__BB1_13;
	add.s32 	%r36, %r33, %r2;
	neg.s32 	%r35, %r14;
$L__BB1_12:
	.pragma "nounroll";
	mul.wide.s32 	%rd22, %r36, 4;
	add.s64 	%rd23, %rd1, %rd22;
	add.s64 	%rd24, %rd2, %rd22;
	add.s64 	%rd25, %rd3, %rd22;
	ld.global.f32 	%f85, [%rd25];
	ld.global.f32 	%f86, [%rd24];
	add.f32 	%f87, %f85, %f86;
	st.global.f32 	[%rd23], %f87;
	add.s32 	%r36, %r36, 1;
	add.s32 	%r35, %r35, 1;
	setp.ne.s32 	%p11, %r35, 0;
	@%p11 bra 	$L__BB1_12;
$L__BB1_13:
	ret;

}
	// .globl	_Z12MatrixAddColPfS_S_i
.visible .entry _Z12MatrixAddColPfS_S_i(
	.param .u64 .ptr .align 1 _Z12MatrixAddColPfS_S_i_param_0,
	.param .u64 .ptr .align 1 _Z12MatrixAddColPfS_S_i_param_1,
	.param .u64 .ptr .align 1 _Z12MatrixAddColPfS_S_i_param_2,
	.param .u32 _Z12MatrixAddColPfS_S_i_param_3
)
{
	.reg .pred 	%p<12>;
	.reg .b32 	%r<38>;
	.reg .b32 	%f<88>;
	.reg .b64 	%rd<101>;

	ld.param.u64 	%rd4, [_Z12MatrixAddColPfS_S_i_param_0];
	ld.param.u64 	%rd5, [_Z12MatrixAddColPfS_S_i_param_1];
	ld.param.u64 	%rd6, [_Z12MatrixAddColPfS_S_i_param_2];
	ld.param.u32 	%r23, [_Z12MatrixAddColPfS_S_i_param_3];
	cvta.to.global.u64 	%rd1, %rd6;
	cvta.to.global.u64 	%rd2, %rd5;
	cvta.to.global.u64 	%rd3, %rd4;
	mov.u32 	%r24, %ctaid.x;
	mov.u32 	%r25, %ntid.x;
	mov.u32 	%r26, %tid.x;
	mad.lo.s32 	%r1, %r24, %r25, %r26;
	setp.ge.s32 	%p1, %r1, %r23;
	setp.lt.s32 	%p2, %r23, 1;
	or.pred  	%p3, %p1, %p2;
	@%p3 bra 	$L__BB2_13;
	add.s32 	%r28, %r23, -1;
	and.b32  	%r2, %r23, 15;
	setp.lt.u32 	%p4, %r28, 15;
	mov.b32 	%r34, 0;
	@%p4 bra 	$L__BB2_4;
	and.b32  	%r34, %r23, 2147483632;
	neg.s32 	%r32, %r34;
	shl.b32 	%r5, %r23, 4;
	mul.wide.u32 	%rd11, %r23, 4;
	mov.u32 	%r31, %r1;
$L__BB2_3:
	.pragma "nounroll";
	mul.wide.s32 	%rd7, %r31, 4;
	add.s64 	%rd8, %rd3, %rd7;
	ld.global.f32 	%f1, [%rd8];
	add.s64 	%rd9, %rd2, %rd7;
	ld.global.f32 	%f2, [%rd9];
	add.f32 	%f3, %f1, %f2;
	add.s64 	%rd10, %rd1, %rd7;
	st.global.f32 	[%rd10], %f3;
	add.s64 	%rd12, %rd8, %rd11;
	ld.global.f32 	%f4, [%rd12];
	add.s64 	%rd13, %rd9, %rd11;
	ld.global.f32 	%f5, [%rd13];
	add.f32 	%f6, %f4, %f5;
	add.s64 	%rd14, %rd10, %rd11;
	st.global.f32 	[%rd14], %f6;
	add.s64 	%rd15, %rd12, %rd11;
	ld.global.f32 	%f7, [%rd15];
	add.s64 	%rd16, %rd13, %rd11;
	ld.global.f32 	%f8, [%rd16];
	add.f32 	%f9, %f7, %f8;
	add.s64 	%rd17, %rd14, %rd11;
	st.global.f32 	[%rd17], %f9;
	add.s64 	%rd18, %rd15, %rd11;
	ld.global.f32 	%f10, [%rd18];
	add.s64 	%rd19, %rd16, %rd11;
	ld.global.f32 	%f11, [%rd19];
	add.f32 	%f12, %f10, %f11;
	add.s64 	%rd20, %rd17, %rd11;
	st.global.f32 	[%rd20], %f12;
	add.s64 	%rd21, %rd18, %rd11;
	ld.global.f32 	%f13, [%rd21];
	add.s64 	%rd22, %rd19, %rd11;
	ld.global.f32 	%f14, [%rd22];
	add.f32 	%f15, %f13, %f14;
	add.s64 	%rd23, %rd20, %rd11;
	st.global.f32 	[%rd23], %f15;
	add.s64 	%rd24, %rd21, %rd11;
	ld.global.f32 	%f16, [%rd24];
	add.s64 	%rd25, %rd22, %rd11;
	ld.global.f32 	%f17, [%rd25];
	add.f32 	%f18, %f16, %f17;
	add.s64 	%rd26, %rd23, %rd11;
	st.global.f32 	[%rd26], %f18;
	add.s64 	%rd27, %rd24, %rd11;
	ld.global.f32 	%f19, [%rd27];
	add.s64 	%rd28, %rd25, %rd11;
	ld.global.f32 	%f20, [%rd28];
	add.f32 	%f21, %f19, %f20;
	add.s64 	%rd29, %rd26, %rd11;
	st.global.f32 	[%rd29], %f21;
	add.s64 	%rd30, %rd27, %rd11;
	ld.global.f32 	%f22, [%rd30];
	add.s64 	%rd31, %rd28, %rd11;
	ld.global.f32 	%f23, [%rd31];
	add.f32 	%f24, %f22, %f23;
	add.s64 	%rd32, %rd29, %rd11;
	st.global.f32 	[%rd32], %f24;
	add.s64 	%rd33, %rd30, %rd11;
	ld.global.f32 	%f25, [%rd33];
	add.s64 	%rd34, %rd31, %rd11;
	ld.global.f32 	%f26, [%rd34];
	add.f32 	%f27, %f25, %f26;
	add.s64 	%rd35, %rd32, %rd11;
	st.global.f32 	[%rd35], %f27;
	add.s64 	%rd36, %rd33, %rd11;
	ld.global.f32 	%f28, [%rd36];
	add.s64 	%rd37, %rd34, %rd11;
	ld.global.f32 	%f29, [%rd37];
	add.f32 	%f30, %f28, %f29;
	add.s64 	%rd38, %rd35, %rd11;
	st.global.f32 	[%rd38], %f30;
	add.s64 	%rd39, %rd36, %rd11;
	ld.global.f32 	%f31, [%rd39];
	add.s64 	%rd40, %rd37, %rd11;
	ld.global.f32 	%f32, [%rd40];
	add.f32 	%f33, %f31, %f32;
	add.s64 	%rd41, %rd38, %rd11;
	st.global.f32 	[%rd41], %f33;
	add.s64 	%rd42, %rd39, %rd11;
	ld.global.f32 	%f34, [%rd42];
	add.s64 	%rd43, %rd40, %rd11;
	ld.global.f32 	%f35, [%rd43];
	add.f32 	%f36, %f34, %f35;
	add.s64 	%rd44, %rd41, %rd11;
	st.global.f32 	[%rd44], %f36;
	add.s64 	%rd45, %rd42, %rd11;
	ld.global.f32 	%f37, [%rd45];
	add.s64 	%rd46, %rd43, %rd11;
	ld.global.f32 	%f38, [%rd46];
	add.f32 	%f39, %f37, %f38;
	add.s64 	%rd47, %rd44, %rd11;
	st.global.f32 	[%rd47], %f39;
	add.s64 	%rd48, %rd45, %rd11;
	ld.global.f32 	%f40, [%rd48];
	add.s64 	%rd49, %rd46, %rd11;
	ld.global.f32 	%f41, [%rd49];
	add.f32 	%f42, %f40, %f41;
	add.s64 	%rd50, %rd47, %rd11;
	st.global.f32 	[%rd50], %f42;
	add.s64 	%rd51, %rd48, %rd11;
	ld.global.f32 	%f43, [%rd51];
	add.s64 	%rd52, %rd49, %rd11;
	ld.global.f32 	%f44, [%rd52];
	add.f32 	%f45, %f43, %f44;
	add.s64 	%rd53, %rd50, %rd11;
	st.global.f32 	[%rd53], %f45;
	add.s64 	%rd54, %rd51, %rd11;
	ld.global.f32 	%f46, [%rd54];
	add.s64 	%rd55, %rd52, %rd11;
	ld.global.f32 	%f47, [%rd55];
	add.f32 	%f48, %f46, %f47;
	add.s64 	%rd56, %rd53, %rd11;
	st.global.f32 	[%rd56], %f48;
	add.s32 	%r32, %r32, 16;
	add.s32 	%r31, %r31, %r5;
	setp.ne.s32 	%p5, %r32, 0;
	@%p5 bra 	$L__BB2_3;
$L__BB2_4:
	setp.eq.s32 	%p6, %r2, 0;
	@%p6 bra 	$L__BB2_13;
	and.b32  	%r11, %r23, 7;
	setp.lt.u32 	%p7, %r2, 8;
	@%p7 bra 	$L__BB2_7;
	mad.lo.s32 	%r29, %r34, %r23, %r1;
	mul.wide.s32 	%rd57, %r29, 4;
	add.s64 	%rd58, %rd3, %rd57;
	ld.global.f32 	%f49, [%rd58];
	add.s64 	%rd59, %rd2, %rd57;
	ld.global.f32 	%f50, [%rd59];
	add.f32 	%f51, %f49, %f50;
	add.s64 	%rd60, %rd1, %rd57;
	st.global.f32 	[%rd60], %f51;
	mul.wide.u32 	%rd61, %r23, 4;
	add.s64 	%rd62, %rd58, %rd61;
	ld.global.f32 	%f52, [%rd62];
	add.s64 	%rd63, %rd59, %rd61;
	ld.global.f32 	%f53, [%rd63];
	add.f32 	%f54, %f52, %f53;
	add.s64 	%rd64, %rd60, %rd61;
	st.global.f32 	[%rd64], %f54;
	add.s64 	%rd65, %rd62, %rd61;
	ld.global.f32 	%f55, [%rd65];
	add.s64 	%rd66, %rd63, %rd61;
	ld.global.f32 	%f56, [%rd66];
	add.f32 	%f57, %f55, %f56;
	add.s64 	%rd67, %rd64, %rd61;
	st.global.f32 	[%rd67], %f57;
	add.s64 	%rd68, %rd65, %rd61;
	ld.global.f32 	%f58, [%rd68];
	add.s64 	%rd69, %rd66, %rd61;
	ld.global.f32 	%f59, [%rd69];
	add.f32 	%f60, %f58, %f59;
	add.s64 	%rd70, %rd67, %rd61;
	st.global.f32 	[%rd70], %f60;
	add.s64 	%rd71, %rd68, %rd61;
	ld.global.f32 	%f61, [%rd71];
	add.s64 	%rd72, %rd69, %rd61;
	ld.global.f32 	%f62, [%rd72];
	add.f32 	%f63, %f61, %f62;
	add.s64 	%rd73, %rd70, %rd61;
	st.global.f32 	[%rd73], %f63;
	add.s64 	%rd74, %rd71, %rd61;
	ld.global.f32 	%f64, [%rd74];
	add.s64 	%rd75, %rd72, %rd61;
	ld.global.f32 	%f65, [%rd75];
	add.f32 	%f66, %f64, %f65;
	add.s64 	%rd76, %rd73, %rd61;
	st.global.f32 	[%rd76], %f66;
	add.s64 	%rd77, %rd74, %rd61;
	ld.global.f32 	%f67, [%rd77];
	add.s64 	%rd78, %rd75, %rd61;
	ld.global.f32 	%f68, [%rd78];
	add.f32 	%f69, %f67, %f68;
	add.s64 	%rd79, %rd76, %rd61;
	st.global.f32 	[%rd79], %f69;
	add.s64 	%rd80, %rd77, %rd61;
	ld.global.f32 	%f70, [%rd80];
	add.s64 	%rd81, %rd78, %rd61;
	ld.global.f32 	%f71, [%rd81];
	add.f32 	%f72, %f70, %f71;
	add.s64 	%rd82, %rd79, %rd61;
	st.global.f32 	[%rd82], %f72;
	add.s32 	%r34, %r34, 8;
$L__BB2_7:
	setp.eq.s32 	%p8, %r11, 0;
	@%p8 bra 	$L__BB2_13;
	and.b32  	%r14, %r23, 3;
	setp.lt.u32 	%p9, %r11, 4;
	@%p9 bra 	$L__BB2_10;
	mad.lo.s32 	%r30, %r34, %r23, %r1;
	mul.wide.s32 	%rd83, %r30, 4;
	add.s64 	%rd84, %rd3, %rd83;
	ld.global.f32 	%f73, [%rd84];
	add.s64 	%rd85, %rd2, %rd83;
	ld.global.f32 	%f74, [%rd85];
	add.f32 	%f75, %f73, %f74;
	add.s64 	%rd86, %rd1, %rd83;
	st.global.f32 	[%rd86], %f75;
	mul.wide.u32 	%rd87, %r23, 4;
	add.s64 	%rd88, %rd84, %rd87;
	ld.global.f32 	%f76, [%rd88];
	add.s64 	%rd89, %rd85, %rd87;
	ld.global.f32 	%f77, [%rd89];
	add.f32 	%f78, %f76, %f77;
	add.s64 	%rd90, %rd86, %rd87;
	st.global.f32 	[%rd90], %f78;
	add.s64 	%rd91, %rd88, %rd87;
	ld.global.f32 	%f79, [%rd91];
	add.s64 	%rd92, %rd89, %rd87;
	ld.global.f32 	%f80, [%rd92];
	add.f32 	%f81, %f79, %f80;
	add.s64 	%rd93, %rd90, %rd87;
	st.global.f32 	[%rd93], %f81;
	add.s64 	%rd94, %rd91, %rd87;
	ld.global.f32 	%f82, [%rd94];
	add.s64 	%rd95, %rd92, %rd87;
	ld.global.f32 	%f83, [%rd95];
	add.f32 	%f84, %f82, %f83;
	add.s64 	%rd96, %rd93, %rd87;
	st.global.f32 	[%rd96], %f84;
	add.s32 	%r34, %r34, 4;
$L__BB2_10:
	setp.eq.s32 	%p10, %r14, 0;
	@%p10 bra 	$L__BB2_13;
	mad.lo.s32 	%r37, %r34, %r23, %r1;
	neg.s32 	%r36, %r14;
$L__BB2_12:
	.pragma "nounroll";
	mul.wide.s32 	%rd97, %r37, 4;
	add.s64 	%rd98, %rd1, %rd97;
	add.s64 	%rd99, %rd2, %rd97;
	add.s64 	%rd100, %rd3, %rd97;
	ld.global.f32 	%f85, [%rd100];
	ld.global.f32 	%f86, [%rd99];
	add.f32 	%f87, %f85, %f86;
	st.global.f32 	[%rd98], %f87;
	add.s32 	%r37, %r37, %r23;
	add.s32 	%r36, %r36, 1;
	setp.ne.s32 	%p11, %r36, 0;
	@%p11 bra 	$L__BB2_12;
$L__BB2_13:
	ret;

}


// ===== COMPILED SASS (sm_100) =====

	.target	sm_100

	.elftype	@"ET_EXEC"


//--------------------- .note.nv.tkinfo           --------------------------
	.section	.note.nv.tkinfo,"",@"SHT_NOTE"
	.sectionflags	@"SHF_NOTE_NV_TKINFO"
	.tkinfo
        /*0018*/ 	.word	0x00000002
        /*0030*/ 	.string	""
        /*0030*/ 	.string	"ptxas"
        /*0030*/ 	.string	"Cuda compilation tools, release 13.0, V13.0.88"
        /*0030*/ 	.string	"Build cuda_13.0.r13.0/compiler.36424714_0"
        /*0030*/ 	.string	"-arch sm_100 -m 64 "



//--------------------- .note.nv.cuinfo           --------------------------
	.section	.note.nv.cuinfo,"",@"SHT_NOTE"
	.sectionflags	@"SHF_NOTE_NV_CUINFO"
        /*0018*/ 	.short	0x0002
        /*001a*/ 	.short	0x0064
        /*001c*/ 	.short	0x0082
	.zero		2


//--------------------- .nv.info                  --------------------------
	.section	.nv.info,"",@"SHT_CUDA_INFO"
	.align	4


	//----- nvinfo : EIATTR_REGCOUNT
	.align		4
        /*0000*/ 	.byte	0x04, 0x2f
        /*0002*/ 	.short	(.L_1 - .L_0)
	.align		4
.L_0:
        /*0004*/ 	.word	index@(_Z15MatrixAddKernelPfS_S_i)
        /*0008*/ 	.word	0x0000000c


	//----- nvinfo : EIATTR_FRAME_SIZE
	.align		4
.L_1:
        /*000c*/ 	.byte	0x04, 0x11
        /*000e*/ 	.short	(.L_3 - .L_2)
	.align		4
.L_2:
        /*0010*/ 	.word	index@(_Z15MatrixAddKernelPfS_S_i)
        /*0014*/ 	.word	0x00000000


	//----- nvinfo : EIATTR_REGCOUNT
	.align		4
.L_3:
        /*0018*/ 	.byte	0x04, 0x2f
        /*001a*/ 	.short	(.L_5 - .L_4)
	.align		4
.L_4:
        /*001c*/ 	.word	index@(_Z12MatrixAddRowPfS_S_i)
        /*0020*/ 	.word	0x00000016


	//----- nvinfo : EIATTR_FRAME_SIZE
	.align		4
.L_5:
        /*0024*/ 	.byte	0x04, 0x11
        /*0026*/ 	.short	(.L_7 - .L_6)
	.align		4
.L_6:
        /*0028*/ 	.word	index@(_Z12MatrixAddRowPfS_S_i)
        /*002c*/ 	.word	0x00000000


	//----- nvinfo : EIATTR_REGCOUNT
	.align		4
.L_7:
        /*0030*/ 	.byte	0x04, 0x2f
        /*0032*/ 	.short	(.L_9 - .L_8)
	.align		4
.L_8:
        /*0034*/ 	.word	index@(_Z12MatrixAddColPfS_S_i)
        /*0038*/ 	.word	0x0000001c


	//----- nvinfo : EIATTR_FRAME_SIZE
	.align		4
.L_9:
        /*003c*/ 	.byte	0x04, 0x11
        /*003e*/ 	.short	(.L_11 - .L_10)
	.align		4
.L_10:
        /*0040*/ 	.word	index@(_Z12MatrixAddColPfS_S_i)
        /*0044*/ 	.word	0x00000000


	//----- nvinfo : EIATTR_MIN_STACK_SIZE
	.align		4
.L_11:
        /*0048*/ 	.byte	0x04, 0x12
        /*004a*/ 	.short	(.L_13 - .L_12)
	.align		4
.L_12:
        /*004c*/ 	.word	index@(_Z12MatrixAddColPfS_S_i)
        /*0050*/ 	.word	0x00000000


	//----- nvinfo : EIATTR_MIN_STACK_SIZE
	.align		4
.L_13:
        /*0054*/ 	.byte	0x04, 0x12
        /*0056*/ 	.short	(.L_15 - .L_14)
	.align		4
.L_14:
        /*0058*/ 	.word	index@(_Z12MatrixAddRowPfS_S_i)
        /*005c*/ 	.word	0x00000000


	//----- nvinfo : EIATTR_MIN_STACK_SIZE
	.align		4
.L_15:
        /*0060*/ 	.byte	0x04, 0x12
        /*0062*/ 	.short	(.L_17 - .L_16)
	.align		4
.L_16:
        /*0064*/ 	.word	index@(_Z15MatrixAddKernelPfS_S_i)
        /*0068*/ 	.word	0x00000000
.L_17:


//--------------------- .nv.compat                --------------------------
	.section	.nv.compat,"",@"SHT_CUDA_COMPAT_INFO"
	.align	4
        /*0000*/ 	.byte	0x02, 0x09, 0x00, 0x00, 0x02, 0x02, 0x01, 0x00, 0x02, 0x05, 0x05, 0x00, 0x03, 0x07, 0x01, 0x01
        /*0010*/ 	.byte	0x02, 0x03, 0x00, 0x00, 0x02, 0x06, 0x01, 0x00, 0x04, 0x0b, 0x08, 0x00, 0x09, 0x00, 0x00, 0x00
        /*0020*/ 	.byte	0x00, 0x00, 0x00, 0x00


//--------------------- .nv.info._Z12MatrixAddColPfS_S_i --------------------------
	.section	.nv.info._Z12MatrixAddColPfS_S_i,"",@"SHT_CUDA_INFO"
	.sectionflags	@""
	.align	4


	//----- nvinfo : EIATTR_CUDA_API_VERSION
	.align		4
        /*0000*/ 	.byte	0x04, 0x37
        /*0002*/ 	.short	(.L_19 - .L_18)
.L_18:
        /*0004*/ 	.word	0x00000082


	//----- nvinfo : EIATTR_KPARAM_INFO
	.align		4
.L_19:
        /*0008*/ 	.byte	0x04, 0x17
        /*000a*/ 	.short	(.L_21 - .L_20)
.L_20:
        /*000c*/ 	.word	0x00000000
        /*0010*/ 	.short	0x0003
        /*0012*/ 	.short	0x0018
        /*0014*/ 	.byte	0x00, 0xf0, 0x11, 0x00


	//----- nvinfo : EIATTR_KPARAM_INFO
	.align		4
.L_21:
        /*0018*/ 	.byte	0x04, 0x17
        /*001a*/ 	.short	(.L_23 - .L_22)
.L_22:
        /*001c*/ 	.word	0x00000000
        /*0020*/ 	.short	0x0002
        /*0022*/ 	.short	0x0010
        /*0024*/ 	.byte	0x00, 0xf5, 0x21, 0x00


	//----- nvinfo : EIATTR_KPARAM_INFO
	.align		4
.L_23:
        /*0028*/ 	.byte	0x04, 0x17
        /*002a*/ 	.short	(.L_25 - .L_24)
.L_24:
        /*002c*/ 	.word	0x00000000
        /*0030*/ 	.short	0x0001
        /*0032*/ 	.short	0x0008
        /*0034*/ 	.byte	0x00, 0xf5, 0x21, 0x00


	//----- nvinfo : EIATTR_KPARAM_INFO
	.align		4
.L_25:
        /*0038*/ 	.byte	0x04, 0x17
        /*003a*/ 	.short	(.L_27 - .L_26)
.L_26:
        /*003c*/ 	.word	0x00000000
        /*0040*/ 	.short	0x0000
        /*0042*/ 	.short	0x0000
        /*0044*/ 	.byte	0x00, 0xf5, 0x21, 0x00


	//----- nvinfo : EIATTR_SPARSE_MMA_MASK
	.align		4
.L_27:
        /*0048*/ 	.byte	0x03, 0x50
        /*004a*/ 	.short	0x0000


	//----- nvinfo : EIATTR_MAXREG_COUNT
	.align		4
        /*004c*/ 	.byte	0x03, 0x1b
        /*004e*/ 	.short	0x00ff


	//----- nvinfo : EIATTR_MERCURY_ISA_VERSION
	.align		4
        /*0050*/ 	.byte	0x03, 0x5f
        /*0052*/ 	.short	0x0101


	//----- nvinfo : EIATTR_VRC_CTA_INIT_COUNT
	.align		4
        /*0054*/ 	.byte	0x02, 0x4a
	.zero		1
	.zero		1


	//----- nvinfo : EIATTR_EXIT_INSTR_OFFSETS
	.align		4
        /*0058*/ 	.byte	0x04, 0x1c
        /*005a*/ 	.short	(.L_29 - .L_28)


	//   ....[0]....
.L_28:
        /*005c*/ 	.word	0x00000080


	//   ....[1]....
        /*0060*/ 	.word	0x000008a0


	//   ....[2]....
        /*0064*/ 	.word	0x00000cc0


	//   ....[3]....
        /*0068*/ 	.word	0x00000f20


	//   ....[4]....
        /*006c*/ 	.word	0x00001030


	//----- nvinfo : EIATTR_CBANK_PARAM_SIZE
	.align		4
.L_29:
        /*0070*/ 	.byte	0x03, 0x19
        /*0072*/ 	.short	0x001c


	//----- nvinfo : EIATTR_PARAM_CBANK
	.align		4
        /*0074*/ 	.byte	0x04, 0x0a
        /*0076*/ 	.short	(.L_31 - .L_30)
	.align		4
.L_30:
        /*0078*/ 	.word	index@(.nv.constant0._Z12MatrixAddColPfS_S_i)
        /*007c*/ 	.short	0x0380
        /*007e*/ 	.short	0x001c


	//----- nvinfo : EIATTR_SW_WAR
	.align		4
.L_31:
        /*0080*/ 	.byte	0x04, 0x36
        /*0082*/ 	.short	(.L_33 - .L_32)
.L_32:
        /*0084*/ 	.word	0x00000008
.L_33:


//--------------------- .nv.info._Z12MatrixAddRowPfS_S_i --------------------------
	.section	.nv.info._Z12MatrixAddRowPfS_S_i,"",@"SHT_CUDA_INFO"
	.sectionflags	@""
	.align	4


	//----- nvinfo : EIATTR_CUDA_API_VERSION
	.align		4
        /*0000*/ 	.byte	0x04, 0x37
        /*0002*/ 	.short	(.L_35 - .L_34)
.L_34:
        /*0004*/ 	.word	0x00000082


	//----- nvinfo : EIATTR_KPARAM_INFO
	.align		4
.L_35:
        /*0008*/ 	.byte	0x04, 0x17
        /*000a*/ 	.short	(.L_37 - .L_36)
.L_36:
        /*000c*/ 	.word	0x00000000
        /*0010*/ 	.short	0x0003
        /*0012*/ 	.short	0x0018
        /*0014*/ 	.byte	0x00, 0xf0, 0x11, 0x00


	//----- nvinfo : EIATTR_KPARAM_INFO
	.align		4
.L_37:
        /*0018*/ 	.byte	0x04, 0x17
        /*001a*/ 	.short	(.L_39 - .L_38)
.L_38:
        /*001c*/ 	.word	0x00000000
        /*0020*/ 	.short	0x0002
        /*0022*/ 	.short	0x0010
        /*0024*/ 	.byte	0x00, 0xf5, 0x21, 0x00


	//----- nvinfo : EIATTR_KPARAM_INFO
	.align		4
.L_39:
        /*0028*/ 	.byte	0x04, 0x17
        /*002a*/ 	.short	(.L_41 - .L_40)
.L_40:
        /*002c*/ 	.word	0x00000000
        /*0030*/ 	.short	0x0001
        /*0032*/ 	.short	0x0008
        /*0034*/ 	.byte	0x00, 0xf5, 0x21, 0x00


	//----- nvinfo : EIATTR_KPARAM_INFO
	.align		4
.L_41:
        /*0038*/ 	.byte	0x04, 0x17
        /*003a*/ 	.short	(.L_43 - .L_42)
.L_42:
        /*003c*/ 	.word	0x00000000
        /*0040*/ 	.short	0x0000
        /*0042*/ 	.short	0x0000
        /*0044*/ 	.byte	0x00, 0xf5, 0x21, 0x00


	//----- nvinfo : EIATTR_SPARSE_MMA_MASK
	.align		4
.L_43:
        /*0048*/ 	.byte	0x03, 0x50
        /*004a*/ 	.short	0x0000


	//----- nvinfo : EIATTR_MAXREG_COUNT
	.align		4
        /*004c*/ 	.byte	0x03, 0x1b
        /*004e*/ 	.short	0x00ff


	//----- nvinfo : EIATTR_MERCURY_ISA_VERSION
	.align		4
        /*0050*/ 	.byte	0x03, 0x5f
        /*0052*/ 	.short	0x0101


	//----- nvinfo : EIATTR_VRC_CTA_INIT_COUNT
	.align		4
        /*0054*/ 	.byte	0x02, 0x4a
	.zero		1
	.zero		1


	//----- nvinfo : EIATTR_EXIT_INSTR_OFFSETS
	.align		4
        /*0058*/ 	.byte	0x04, 0x1c
        /*005a*/ 	.short	(.L_45 - .L_44)


	//   ....[0]....
.L_44:
        /*005c*/ 	.word	0x00000080


	//   ....[1]....
        /*0060*/ 	.word	0x00000680


	//   ....[2]....
        /*0064*/ 	.word	0x00000950


	//   ....[3]....
        /*0068*/ 	.word	0x00000b20


	//   ....[4]....
        /*006c*/ 	.word	0x00000c30


	//----- nvinfo : EIATTR_CBANK_PARAM_SIZE
	.align		4
.L_45:
        /*0070*/ 	.byte	0x03, 0x19
        /*0072*/ 	.short	0x001c


	//----- nvinfo : EIATTR_PARAM_CBANK
	.align		4
        /*0074*/ 	.byte	0x04, 0x0a
        /*0076*/ 	.short	(.L_47 - .L_46)
	.align		4
.L_46:
        /*0078*/ 	.word	index@(.nv.constant0._Z12MatrixAddRowPfS_S_i)
        /*007c*/ 	.short	0x0380
        /*007e*/ 	.short	0x001c


	//----- nvinfo : EIATTR_SW_WAR
	.align		4
.L_47:
        /*0080*/ 	.byte	0x04, 0x36
        /*0082*/ 	.short	(.L_49 - .L_48)
.L_48:
        /*0084*/ 	.word	0x00000008
.L_49:


//--------------------- .nv.info._Z15MatrixAddKernelPfS_S_i --------------------------
	.section	.nv.info._Z15MatrixAddKernelPfS_S_i,"",@"SHT_CUDA_INFO"
	.sectionflags	@""
	.align	4


	//----- nvinfo : EIATTR_CUDA_API_VERSION
	.align		4
        /*0000*/ 	.byte	0x04, 0x37
        /*0002*/ 	.short	(.L_51 - .L_50)
.L_50:
        /*0004*/ 	.word	0x00000082


	//----- nvinfo : EIATTR_KPARAM_INFO
	.align		4
.L_51:
        /*0008*/ 	.byte	0x04, 0x17
        /*000a*/ 	.short	(.L_53 - .L_52)
.L_52:
        /*000c*/ 	.word	0x00000000
        /*0010*/ 	.short	0x0003
        /*0012*/ 	.short	0x0018
        /*0014*/ 	.byte	0x00, 0xf0, 0x11, 0x00


	//----- nvinfo : EIATTR_KPARAM_INFO
	.align		4
.L_53:
        /*0018*/ 	.byte	0x04, 0x17
        /*001a*/ 	.short	(.L_55 - .L_54)
.L_54:
        /*001c*/ 	.word	0x00000000
        /*0020*/ 	.short	0x0002
        /*0022*/ 	.short	0x0010
        /*0024*/ 	.byte	0x00, 0xf5, 0x21, 0x00


	//----- nvinfo : EIATTR_KPARAM_INFO
	.align		4
.L_55:
        /*0028*/ 	.byte	0x04, 0x17
        /*002a*/ 	.short	(.L_57 - .L_56)
.L_56:
        /*002c*/ 	.word	0x00000000
        /*0030*/ 	.short	0x0001
        /*0032*/ 	.short	0x0008
        /*0034*/ 	.byte	0x00, 0xf5, 0x21, 0x00


	//----- nvinfo : EIATTR_KPARAM_INFO
	.align		4
.L_57:
        /*0038*/ 	.byte	0x04, 0x17
        /*003a*/ 	.short	(.L_59 - .L_58)
.L_58:
        /*003c*/ 	.word	0x00000000
        /*0040*/ 	.short	0x0000
        /*0042*/ 	.short	0x0000
        /*0044*/ 	.byte	0x00, 0xf5, 0x21, 0x00


	//----- nvinfo : EIATTR_SPARSE_MMA_MASK
	.align		4
.L_59:
        /*0048*/ 	.byte	0x03, 0x50
        /*004a*/ 	.short	0x0000


	//----- nvinfo : EIATTR_MAXREG_COUNT
	.align		4
        /*004c*/ 	.byte	0x03, 0x1b
        /*004e*/ 	.short	0x00ff


	//----- nvinfo : EIATTR_MERCURY_ISA_VERSION
	.align		4
        /*0050*/ 	.byte	0x03, 0x5f
        /*0052*/ 	.short	0x0101


	//----- nvinfo : EIATTR_VRC_CTA_INIT_COUNT
	.align		4
        /*0054*/ 	.byte	0x02, 0x4a
	.zero		1
	.zero		1


	//----- nvinfo : EIATTR_EXIT_INSTR_OFFSETS
	.align		4
        /*0058*/ 	.byte	0x04, 0x1c
        /*005a*/ 	.short	(.L_61 - .L_60)


	//   ....[0]....
.L_60:
        /*005c*/ 	.word	0x000000c0


	//   ....[1]....
        /*0060*/ 	.word	0x00000190


	//----- nvinfo : EIATTR_CBANK_PARAM_SIZE
	.align		4
.L_61:
        /*0064*/ 	.byte	0x03, 0x19
        /*0066*/ 	.short	0x001c


	//----- nvinfo : EIATTR_PARAM_CBANK
	.align		4
        /*0068*/ 	.byte	0x04, 0x0a
        /*006a*/ 	.short	(.L_63 - .L_62)
	.align		4
.L_62:
        /*006c*/ 	.word	index@(.nv.constant0._Z15MatrixAddKernelPfS_S_i)
        /*0070*/ 	.short	0x0380
        /*0072*/ 	.short	0x001c


	//----- nvinfo : EIATTR_SW_WAR
	.align		4
.L_63:
        /*0074*/ 	.byte	0x04, 0x36
        /*0076*/ 	.short	(.L_65 - .L_64)
.L_64:
        /*0078*/ 	.word	0x00000008
.L_65:


//--------------------- .nv.callgraph             --------------------------
	.section	.nv.callgraph,"",@"SHT_CUDA_CALLGRAPH"
	.align	4
	.sectionentsize	8
	.align		4
        /*0000*/ 	.word	0x00000000
	.align		4
        /*0004*/ 	.word	0xffffffff
	.align		4
        /*0008*/ 	.word	0x00000000
	.align		4
        /*000c*/ 	.word	0xfffffffe
	.align		4
        /*0010*/ 	.word	0x00000000
	.align		4
        /*0014*/ 	.word	0xfffffffd
	.align		4
        /*0018*/ 	.word	0x00000000
	.align		4
        /*001c*/ 	.word	0xfffffffc


//--------------------- .text._Z12MatrixAddColPfS_S_i --------------------------
	.section	.text._Z12MatrixAddColPfS_S_i,"ax",@progbits
	.align	128
        .global         _Z12MatrixAddColPfS_S_i
        .type           _Z12MatrixAddColPfS_S_i,@function
        .size           _Z12MatrixAddColPfS_S_i,(.L_x_13 - _Z12MatrixAddColPfS_S_i)
        .other          _Z12MatrixAddColPfS_S_i,@"STO_CUDA_ENTRY STV_DEFAULT"
_Z12MatrixAddColPfS_S_i:
.text._Z12MatrixAddColPfS_S_i:
[----:B------:R-:W-:Y:S01]  /*0000*/  LDC R1, c[0x0][0x37c] ;  /* 0x0000df00ff017b82 */ /* 0x000fe20000000800 */
[----:B------:R-:W0:Y:S07]  /*0010*/  S2R R2, SR_TID.X ;  /* 0x0000000000027919 */ /* 0x000e2e0000002100 */
[----:B------:R-:W0:Y:S08]  /*0020*/  S2UR UR4, SR_CTAID.X ;  /* 0x00000000000479c3 */ /* 0x000e300000002500 */
[----:B------:R-:W0:Y:S08]  /*0030*/  LDC R3, c[0x0][0x360] ;  /* 0x0000d800ff037b82 */ /* 0x000e300000000800 */
[----:B------:R-:W1:Y:S01]  /*0040*/  LDC R0, c[0x0][0x398] ;  /* 0x0000e600ff007b82 */ /* 0x000e620000000800 */
[----:B0-----:R-:W-:Y:S01]  /*0050*/  IMAD R3, R3, UR4, R2 ;  /* 0x0000000403037c24 */ /* 0x001fe2000f8e0202 */
[----:B-1----:R-:W-:-:S04]  /*0060*/  ISETP.GE.AND P0, PT, R0, 0x1, PT ;  /* 0x000000010000780c */ /* 0x002fc80003f06270 */
[----:B------:R-:W-:-:S13]  /*0070*/  ISETP.GE.OR P0, PT, R3, R0, !P0 ;  /* 0x000000000300720c */ /* 0x000fda0004706670 */
[----:B------:R-:W-:Y:S05]  /*0080*/  @P0 EXIT ;  /* 0x000000000000094d */ /* 0x000fea0003800000 */
[C---:B------:R-:W-:Y:S01]  /*0090*/  IADD3 R2, PT, PT, R0.reuse, -0x1, RZ ;  /* 0xffffffff00027810 */ /* 0x040fe20007ffe0ff */
[----:B------:R-:W0:Y:S01]  /*00a0*/  LDCU.64 UR4, c[0x0][0x358] ;  /* 0x00006b00ff0477ac */ /* 0x000e220008000a00 */
[----:B------:R-:W-:Y:S02]  /*00b0*/  LOP3.LUT R20, R0, 0xf, RZ, 0xc0, !PT ;  /* 0x0000000f00147812 */ /* 0x000fe400078ec0ff */
[----:B------:R-:W-:Y:S01]  /*00c0*/  ISETP.GE.U32.AND P1, PT, R2, 0xf, PT ;  /* 0x0000000f0200780c */ /* 0x000fe20003f26070 */
[----:B------:R-:W-:Y:S01]  /*00d0*/  HFMA2 R2, -RZ, RZ, 0, 0 ;  /* 0x00000000ff027431 */ /* 0x000fe200000001ff */
[----:B------:R-:W-:-:S11]  /*00e0*/  ISETP.NE.AND P0, PT, R20, RZ, PT ;  /* 0x000000ff1400720c */ /* 0x000fd60003f05270 */
[----:B------:R-:W-:Y:S05]  /*00f0*/  @!P1 BRA `(.L_x_0) ;  /* 0x0000000400e89947 */ /* 0x000fea0003800000 */
[----:B------:R-:W-:Y:S02]  /*0100*/  LOP3.LUT R2, R0, 0x7ffffff0, RZ, 0xc0, !PT ;  /* 0x7ffffff000027812 */ /* 0x000fe400078ec0ff */
[----:B------:R-:W-:Y:S02]  /*0110*/  MOV R5, R3 ;  /* 0x0000000300057202 */ /* 0x000fe40000000f00 */
[----:B------:R-:W-:-:S07]  /*0120*/  IADD3 R4, PT, PT, -R2, RZ, RZ ;  /* 0x000000ff02047210 */ /* 0x000fce0007ffe1ff */
.L_x_1:
[----:B---3--:R-:W1:Y:S08]  /*0130*/  LDC.64 R14, c[0x0][0x380] ;  /* 0x0000e000ff0e7b82 */ /* 0x008e700000000a00 */
[----:B------:R-:W2:Y:S08]  /*0140*/  LDC.64 R16, c[0x0][0x388] ;  /* 0x0000e200ff107b82 */ /* 0x000eb00000000a00 */
[----:B------:R-:W3:Y:S01]  /*0150*/  LDC.64 R6, c[0x0][0x390] ;  /* 0x0000e400ff067b82 */ /* 0x000ee20000000a00 */
[----:B-1----:R-:W-:-:S05]  /*0160*/  IMAD.WIDE R14, R5, 0x4, R14 ;  /* 0x00000004050e7825 */ /* 0x002fca00078e020e */
[----:B0-----:R-:W4:Y:S01]  /*0170*/  LDG.E R8, desc[UR4][R14.64] ;  /* 0x000000040e087981 */ /* 0x001f22000c1e1900 */
[----:B--2---:R-:W-:-:S05]  /*0180*/  IMAD.WIDE R16, R5, 0x4, R16 ;  /* 0x0000000405107825 */ /* 0x004fca00078e0210 */
[----:B------:R-:W4:Y:S01]  /*0190*/  LDG.E R9, desc[UR4][R16.64] ;  /* 0x0000000410097981 */ /* 0x000f22000c1e1900 */
[----:B------:R-:W-:-:S04]  /*01a0*/  IMAD.WIDE.U32 R10, R0, 0x4, R14 ;  /* 0x00000004000a7825 */ /* 0x000fc800078e000e */
[----:B---3--:R-:W-:-:S04]  /*01b0*/  IMAD.WIDE R6, R5, 0x4, R6 ;  /* 0x0000000405067825 */ /* 0x008fc800078e0206 */
[----:B----4-:R-:W-:Y:S01]  /*01c0*/  FADD R21, R8, R9 ;  /* 0x0000000908157221 */ /* 0x010fe20000000000 */
[----:B------:R-:W-:-:S04]  /*01d0*/  IMAD.WIDE.U32 R8, R0, 0x4, R16 ;  /* 0x0000000400087825 */ /* 0x000fc800078e0010 */
[----:B------:R0:W-:Y:S04]  /*01e0*/  STG.E desc[UR4][R6.64], R21 ;  /* 0x0000001506007986 */ /* 0x0001e8000c101904 */
[----:B------:R-:W2:Y:S04]  /*01f0*/  LDG.E R18, desc[UR4][R10.64] ;  /* 0x000000040a127981 */ /* 0x000ea8000c1e1900 */
[----:B------:R-:W2:Y:S01]  /*0200*/  LDG.E R19, desc[UR4][R8.64] ;  /* 0x0000000408137981 */ /* 0x000ea2000c1e1900 */
[----:B------:R-:W-:-:S04]  /*0210*/  IMAD.WIDE.U32 R12, R0, 0x4, R6 ;  /* 0x00000004000c7825 */ /* 0x000fc800078e0006 */
[----:B------:R-:W-:-:S04]  /*0220*/  IMAD.WIDE.U32 R16, R0, 0x4, R10 ;  /* 0x0000000400107825 */ /* 0x000fc800078e000a */
[----:B------:R-:W-:-:S04]  /*0230*/  IMAD.WIDE.U32 R14, R0, 0x4, R8 ;  /* 0x00000004000e7825 */ /* 0x000fc800078e0008 */
[----:B--2---:R-:W-:-:S05]  /*0240*/  FADD R23, R18, R19 ;  /* 0x0000001312177221 */ /* 0x004fca0000000000 */
[----:B------:R1:W-:Y:S04]  /*0250*/  STG.E desc[UR4][R12.64], R23 ;  /* 0x000000170c007986 */ /* 0x0003e8000c101904 */
[----:B------:R-:W2:Y:S04]  /*0260*/  LDG.E R22, desc[UR4][R16.64] ;  /* 0x0000000410167981 */ /* 0x000ea8000c1e1900 */
[----:B------:R-:W2:Y:S01]  /*0270*/  LDG.E R25, desc[UR4][R14.64] ;  /* 0x000000040e197981 */ /* 0x000ea2000c1e1900 */
[----:B------:R-:W-:-:S04]  /*0280*/  IMAD.WIDE.U32 R18, R0, 0x4, R12 ;  /* 0x0000000400127825 */ /* 0x000fc800078e000c */
[----:B------:R-:W-:-:S04]  /*0290*/  IMAD.WIDE.U32 R10, R0, 0x4, R16 ;  /* 0x00000004000a7825 */ /* 0x000fc800078e0010 */
[----:B0-----:R-:W-:-:S04]  /*02a0*/  IMAD.WIDE.U32 R6, R0, 0x4, R14 ;  /* 0x0000000400067825 */ /* 0x001fc800078e000e */
[----:B--2---:R-:W-:-:S05]  /*02b0*/  FADD R25, R22, R25 ;  /* 0x0000001916197221 */ /* 0x004fca0000000000 */
[----:B------:R0:W-:Y:S04]  /*02c0*/  STG.E desc[UR4][R18.64], R25 ;  /* 0x0000001912007986 */ /* 0x0001e8000c101904 */
[----:B------:R-:W2:Y:S04]  /*02d0*/  LDG.E R21, desc[UR4][R10.64] ;  /* 0x000000040a157981 */ /* 0x000ea8000c1e1900 */
[----:B------:R-:W2:Y:S01]  /*02e0*/  LDG.E R22, desc[UR4][R6.64] ;  /* 0x0000000406167981 */ /* 0x000ea2000c1e1900 */
[----:B------:R-:W-:-:S04]  /*02f0*/  IMAD.WIDE.U32 R8, R0, 0x4, R18 ;  /* 0x0000000400087825 */ /* 0x000fc800078e0012 */
[----:B------:R-:W-:-:S04]  /*0300*/  IMAD.WIDE.U32 R16, R0, 0x4, R10 ;  /* 0x0000000400107825 */ /* 0x000fc800078e000a */
[----:B-1----:R-:W-:-:S04]  /*0310*/  IMAD.WIDE.U32 R12, R0, 0x4, R6 ;  /* 0x00000004000c7825 */ /* 0x002fc800078e0006 */
[----:B--2---:R-:W-:-:S05]  /*0320*/  FADD R21, R21, R22 ;  /* 0x0000001615157221 */ /* 0x004fca0000000000 */
        /* <DEDUP_REMOVED lines=8> */
[----:B------:R-:W3:Y:S04]  /*03b0*/  LDG.E R22, desc[UR4][R10.64] ;  /* 0x000000040a167981 */ /* 0x000ee8000c1e1900 */
[----:B0-----:R-:W3:Y:S01]  /*03c0*/  LDG.E R25, desc[UR4][R6.64] ;  /* 0x0000000406197981 */ /* 0x001ee2000c1e1900 */
[----:B------:R-:W-:-:S04]  /*03d0*/  IMAD.WIDE.U32 R18, R0, 0x4, R14 ;  /* 0x0000000400127825 */ /* 0x000fc800078e000e */
[----:B------:R-:W-:-:S04]  /*03e0*/  IMAD.WIDE.U32 R16, R0, 0x4, R10 ;  /* 0x0000000400107825 */ /* 0x000fc800078e000a */
[----:B-1----:R-:W-:-:S04]  /*03f0*/  IMAD.WIDE.U32 R8, R0, 0x4, R6 ;  /* 0x0000000400087825 */ /* 0x002fc800078e0006 */
[----:B---3--:R-:W-:-:S05]  /*0400*/  FADD R25, R22, R25 ;  /* 0x0000001916197221 */ /* 0x008fca0000000000 */
[----:B------:R0:W-:Y:S04]  /*0410*/  STG.E desc[UR4][R18.64], R25 ;  /* 0x0000001912007986 */ /* 0x0001e8000c101904 */
[----:B------:R-:W3:Y:S04]  /*0420*/  LDG.E R21, desc[UR4][R16.64] ;  /* 0x0000000410157981 */ /* 0x000ee8000c1e1900 */
[----:B------:R-:W3:Y:S01]  /*0430*/  LDG.E R22, desc[UR4][R8.64] ;  /* 0x0000000408167981 */ /* 0x000ee2000c1e1900 */
[----:B------:R-:W-:-:S04]  /*0440*/  IMAD.WIDE.U32 R12, R0, 0x4, R18 ;  /* 0x00000004000c7825 */ /* 0x000fc800078e0012 */
[----:B------:R-:W-:-:S04]  /*0450*/  IMAD.WIDE.U32 R10, R0, 0x4, R16 ;  /* 0x00000004000a7825 */ /* 0x000fc800078e0010 */
[----:B------:R-:W-:-:S04]  /*0460*/  IMAD.WIDE.U32 R6, R0, 0x4, R8 ;  /* 0x0000000400067825 */ /* 0x000fc800078e0008 */
[----:B---3--:R-:W-:-:S05]  /*0470*/  FADD R21, R21, R22 ;  /* 0x0000001615157221 */ /* 0x008fca0000000000 */
[----:B------:R1:W-:Y:S04]  /*0480*/  STG.E desc[UR4][R12.64], R21 ;  /* 0x000000150c007986 */ /* 0x0003e8000c101904 */
[----:B------:R-:W3:Y:S04]  /*0490*/  LDG.E R22, desc[UR4][R10.64] ;  /* 0x000000040a167981 */ /* 0x000ee8000c1e1900 */
[----:B--2---:R-:W3:Y:S01]  /*04a0*/  LDG.E R23, desc[UR4][R6.64] ;  /* 0x0000000406177981 */ /* 0x004ee2000c1e1900 */
[----:B------:R-:W-:-:S04]  /*04b0*/  IMAD.WIDE.U32 R14, R0, 0x4, R12 ;  /* 0x00000004000e7825 */ /* 0x000fc800078e000c */
[----:B------:R-:W-:-:S04]  /*04c0*/  IMAD.WIDE.U32 R16, R0, 0x4, R10 ;  /* 0x0000000400107825 */ /* 0x000fc800078e000a */
[----:B------:R-:W-:-:S04]  /*04d0*/  IMAD.WIDE.U32 R8, R0, 0x4, R6 ;  /* 0x0000000400087825 */ /* 0x000fc800078e0006 */
[----:B---3--:R-:W-:-:S05]  /*04e0*/  FADD R23, R22, R23 ;  /* 0x0000001716177221 */ /* 0x008fca0000000000 */
[----:B------:R2:W-:Y:S04]  /*04f0*/  STG.E desc[UR4][R14.64], R23 ;  /* 0x000000170e007986 */ /* 0x0005e8000c101904 */
[----:B------:R-:W3:Y:S04]  /*0500*/  LDG.E R22, desc[UR4][R16.64] ;  /* 0x0000000410167981 */ /* 0x000ee8000c1e1900 */
[----:B0-----:R-:W3:Y:S01]  /*0510*/  LDG.E R25, desc[UR4][R8.64] ;  /* 0x0000000408197981 */ /* 0x001ee2000c1e1900 */
[----:B------:R-:W-:-:S04]  /*0520*/  IMAD.WIDE.U32 R18, R0, 0x4, R14 ;  /* 0x0000000400127825 */ /* 0x000fc800078e000e */
[----:B------:R-:W-:-:S04]  /*0530*/  IMAD.WIDE.U32 R10, R0, 0x4, R16 ;  /* 0x00000004000a7825 */ /* 0x000fc800078e0010 */
[----:B------:R-:W-:-:S04]  /*0540*/  IMAD.WIDE.U32 R6, R0, 0x4, R8 ;  /* 0x0000000400067825 */ /* 0x000fc800078e0008 */
[----:B---3--:R-:W-:-:S05]  /*0550*/  FADD R25, R22, R25 ;  /* 0x0000001916197221 */ /* 0x008fca0000000000 */
[----:B------:R0:W-:Y:S04]  /*0560*/  STG.E desc[UR4][R18.64], R25 ;  /* 0x0000001912007986 */ /* 0x0001e8000c101904 */
[----:B-1----:R-:W3:Y:S04]  /*0570*/  LDG.E R21, desc[UR4][R10.64] ;  /* 0x000000040a157981 */ /* 0x002ee8000c1e1900 */
[----:B------:R-:W3:Y:S01]  /*0580*/  LDG.E R22, desc[UR4][R6.64] ;  /* 0x0000000406167981 */ /* 0x000ee2000c1e1900 */
[----:B------:R-:W-:-:S04]  /*0590*/  IMAD.WIDE.U32 R12, R0, 0x4, R18 ;  /* 0x00000004000c7825 */ /* 0x000fc800078e0012 */
[----:B--2---:R-:W-:-:S04]  /*05a0*/  IMAD.WIDE.U32 R14, R0, 0x4, R10 ;  /* 0x00000004000e7825 */ /* 0x004fc800078e000a */
[----:B------:R-:W-:-:S04]  /*05b0*/  IMAD.WIDE.U32 R8, R0, 0x4, R6 ;  /* 0x0000000400087825 */ /* 0x000fc800078e0006 */
[----:B---3--:R-:W-:-:S05]  /*05c0*/  FADD R21, R21, R22 ;  /* 0x0000001615157221 */ /* 0x008fca0000000000 */
        /* <DEDUP_REMOVED lines=11> */
[----:B-1----:R-:W-:-:S04]  /*0680*/  IMAD.WIDE.U32 R12, R0, 0x4, R10 ;  /* 0x00000004000c7825 */ /* 0x002fc800078e000a */
[----:B------:R-:W-:-:S04]  /*0690*/  IMAD.WIDE.U32 R8, R0, 0x4, R6 ;  /* 0x0000000400087825 */ /* 0x000fc800078e0006 */
        /* <DEDUP_REMOVED lines=23> */
[----:B------:R-:W2:Y:S04]  /*0810*/  LDG.E R10, desc[UR4][R10.64] ;  /* 0x000000040a0a7981 */ /* 0x000ea8000c1e1900 */
[----:B------:R-:W2:Y:S01]  /*0820*/  LDG.E R7, desc[UR4][R6.64] ;  /* 0x0000000406077981 */ /* 0x000ea2000c1e1900 */
[----:B------:R-:W-:-:S04]  /*0830*/  IADD3 R4, PT, PT, R4, 0x10, RZ ;  /* 0x0000001004047810 */ /* 0x000fc80007ffe0ff */
[----:B------:R-:W-:Y:S01]  /*0840*/  ISETP.NE.AND P1, PT, R4, RZ, PT ;  /* 0x000000ff0400720c */ /* 0x000fe20003f25270 */
[C---:B-1----:R-:W-:Y:S01]  /*0850*/  IMAD.WIDE.U32 R14, R0.reuse, 0x4, R18 ;  /* 0x00000004000e7825 */ /* 0x042fe200078e0012 */
[----:B------:R-:W-:-:S03]  /*0860*/  LEA R5, R0, R5, 0x4 ;  /* 0x0000000500057211 */ /* 0x000fc600078e20ff */
[----:B--2---:R-:W-:-:S05]  /*0870*/  FADD R17, R10, R7 ;  /* 0x000000070a117221 */ /* 0x004fca0000000000 */
[----:B------:R3:W-:Y:S03]  /*0880*/  STG.E desc[UR4][R14.64], R17 ;  /* 0x000000110e007986 */ /* 0x0007e6000c101904 */
[----:B------:R-:W-:Y:S05]  /*0890*/  @P1 BRA `(.L_x_1) ;  /* 0xfffffff800241947 */ /* 0x000fea000383ffff */
.L_x_0:
[----:B0-----:R-:W-:Y:S05]  /*08a0*/  @!P0 EXIT ;  /* 0x000000000000894d */ /* 0x001fea0003800000 */
[----:B------:R-:W-:Y:S02]  /*08b0*/  ISETP.GE.U32.AND P0, PT, R20, 0x8, PT ;  /* 0x000000081400780c */ /* 0x000fe40003f06070 */
[----:B---3--:R-:W-:-:S04]  /*08c0*/  LOP3.LUT R18, R0, 0x7, RZ, 0xc0, !PT ;  /* 0x0000000700127812 */ /* 0x008fc800078ec0ff */
[----:B------:R-:W-:-:S07]  /*08d0*/  ISETP.NE.AND P1, PT, R18, RZ, PT ;  /* 0x000000ff1200720c */ /* 0x000fce0003f25270 */
[----:B------:R-:W-:Y:S06]  /*08e0*/  @!P0 BRA `(.L_x_2) ;  /* 0x0000000000f48947 */ /* 0x000fec0003800000 */
[----:B------:R-:W0:Y:S01]  /*08f0*/  LDC.64 R4, c[0x0][0x380] ;  /* 0x0000e000ff047b82 */ /* 0x000e220000000a00 */
[----:B------:R-:W-:-:S07]  /*0900*/  IMAD R11, R2, R0, R3 ;  /* 0x00000000020b7224 */ /* 0x000fce00078e0203 */
[----:B------:R-:W1:Y:S08]  /*0910*/  LDC.64 R6, c[0x0][0x388] ;  /* 0x0000e200ff067b82 */ /* 0x000e700000000a00 */
[----:B------:R-:W2:Y:S01]  /*0920*/  LDC.64 R8, c[0x0][0x390] ;  /* 0x0000e400ff087b82 */ /* 0x000ea20000000a00 */
[----:B0-----:R-:W-:-:S05]  /*0930*/  IMAD.WIDE R4, R11, 0x4, R4 ;  /* 0x000000040b047825 */ /* 0x001fca00078e0204 */
[----:B------:R-:W3:Y:S01]  /*0940*/  LDG.E R10, desc[UR4][R4.64] ;  /* 0x00000004040a7981 */ /* 0x000ee2000c1e1900 */
[----:B-1----:R-:W-:-:S05]  /*0950*/  IMAD.WIDE R6, R11, 0x4, R6 ;  /* 0x000000040b067825 */ /* 0x002fca00078e0206 */
[----:B------:R-:W3:Y:S01]  /*0960*/  LDG.E R13, desc[UR4][R6.64] ;  /* 0x00000004060d7981 */ /* 0x000ee2000c1e1900 */
[----:B--2---:R-:W-:-:S04]  /*0970*/  IMAD.WIDE R8, R11, 0x4, R8 ;  /* 0x000000040b087825 */ /* 0x004fc800078e0208 */
[----:B---3--:R-:W-:Y:S01]  /*0980*/  FADD R19, R10, R13 ;  /* 0x0000000d0a137221 */ /* 0x008fe20000000000 */
[----:B------:R-:W-:-:S04]  /*0990*/  IMAD.WIDE.U32 R10, R0, 0x4, R4 ;  /* 0x00000004000a7825 */ /* 0x000fc800078e0004 */
[C---:B------:R-:W-:Y:S01]  /*09a0*/  IMAD.WIDE.U32 R12, R0.reuse, 0x4, R6 ;  /* 0x00000004000c7825 */ /* 0x040fe200078e0006 */
        /* <DEDUP_REMOVED lines=11> */
[----:B0-----:R-:W-:-:S04]  /*0a60*/  IMAD.WIDE.U32 R8, R0, 0x4, R4 ;  /* 0x0000000400087825 */ /* 0x001fc800078e0004 */
[----:B------:R-:W-:-:S04]  /*0a70*/  IMAD.WIDE.U32 R10, R0, 0x4, R6 ;  /* 0x00000004000a7825 */ /* 0x000fc800078e0006 */
        /* <DEDUP_REMOVED lines=10> */
[----:B-1----:R-:W3:Y:S01]  /*0b20*/  LDG.E R21, desc[UR4][R6.64] ;  /* 0x0000000406157981 */ /* 0x002ee2000c1e1900 */
        /* <DEDUP_REMOVED lines=12> */
[----:B--2---:R-:W2:Y:S04]  /*0bf0*/  LDG.E R19, desc[UR4][R4.64] ;  /* 0x0000000404137981 */ /* 0x004ea8000c1e1900 */
[----:B------:R-:W2:Y:S01]  /*0c00*/  LDG.E R20, desc[UR4][R6.64] ;  /* 0x0000000406147981 */ /* 0x000ea2000c1e1900 */
[----:B------:R-:W-:-:S04]  /*0c10*/  IMAD.WIDE.U32 R12, R0, 0x4, R16 ;  /* 0x00000004000c7825 */ /* 0x000fc800078e0010 */
[----:B------:R-:W-:-:S04]  /*0c20*/  IMAD.WIDE.U32 R8, R0, 0x4, R4 ;  /* 0x0000000400087825 */ /* 0x000fc800078e0004 */
[----:B------:R-:W-:-:S04]  /*0c30*/  IMAD.WIDE.U32 R10, R0, 0x4, R6 ;  /* 0x00000004000a7825 */ /* 0x000fc800078e0006 */
[----:B--2---:R-:W-:-:S05]  /*0c40*/  FADD R19, R19, R20 ;  /* 0x0000001413137221 */ /* 0x004fca0000000000 */
[----:B------:R2:W-:Y:S04]  /*0c50*/  STG.E desc[UR4][R12.64], R19 ;  /* 0x000000130c007986 */ /* 0x0005e8000c101904 */
[----:B------:R-:W0:Y:S04]  /*0c60*/  LDG.E R8, desc[UR4][R8.64] ;  /* 0x0000000408087981 */ /* 0x000e28000c1e1900 */
[----:B------:R-:W0:Y:S01]  /*0c70*/  LDG.E R11, desc[UR4][R10.64] ;  /* 0x000000040a0b7981 */ /* 0x000e22000c1e1900 */
[----:B-1----:R-:W-:Y:S01]  /*0c80*/  IMAD.WIDE.U32 R14, R0, 0x4, R12 ;  /* 0x00000004000e7825 */ /* 0x002fe200078e000c */
[----:B------:R-:W-:-:S03]  /*0c90*/  IADD3 R2, PT, PT, R2, 0x8, RZ ;  /* 0x0000000802027810 */ /* 0x000fc60007ffe0ff */
[----:B0-----:R-:W-:-:S05]  /*0ca0*/  FADD R17, R8, R11 ;  /* 0x0000000b08117221 */ /* 0x001fca0000000000 */
[----:B------:R2:W-:Y:S02]  /*0cb0*/  STG.E desc[UR4][R14.64], R17 ;  /* 0x000000110e007986 */ /* 0x0005e4000c101904 */
.L_x_2:
[----:B------:R-:W-:Y:S05]  /*0cc0*/  @!P1 EXIT ;  /* 0x000000000000994d */ /* 0x000fea0003800000 */
[----:B------:R-:W-:Y:S02]  /*0cd0*/  ISETP.GE.U32.AND P0, PT, R18, 0x4, PT ;  /* 0x000000041200780c */ /* 0x000fe40003f06070 */
[----:B------:R-:W-:-:S04]  /*0ce0*/  LOP3.LUT R4, R0, 0x3, RZ, 0xc0, !PT ;  /* 0x0000000300047812 */ /* 0x000fc800078ec0ff */
[----:B------:R-:W-:-:S07]  /*0cf0*/  ISETP.NE.AND P1, PT, R4, RZ, PT ;  /* 0x000000ff0400720c */ /* 0x000fce0003f25270 */
[----:B------:R-:W-:Y:S06]  /*0d00*/  @!P0 BRA `(.L_x_3) ;  /* 0x0000000000848947 */ /* 0x000fec0003800000 */
[----:B------:R-:W0:Y:S01]  /*0d10*/  LDC.64 R6, c[0x0][0x380] ;  /* 0x0000e000ff067b82 */ /* 0x000e220000000a00 */
[----:B--2---:R-:W-:-:S07]  /*0d20*/  IMAD R13, R2, R0, R3 ;  /* 0x00000000020d7224 */ /* 0x004fce00078e0203 */
[----:B------:R-:W1:Y:S08]  /*0d30*/  LDC.64 R8, c[0x0][0x388] ;  /* 0x0000e200ff087b82 */ /* 0x000e700000000a00 */
[----:B------:R-:W2:Y:S01]  /*0d40*/  LDC.64 R10, c[0x0][0x390] ;  /* 0x0000e400ff0a7b82 */ /* 0x000ea20000000a00 */
[----:B0-----:R-:W-:-:S05]  /*0d50*/  IMAD.WIDE R6, R13, 0x4, R6 ;  /* 0x000000040d067825 */ /* 0x001fca00078e0206 */
[----:B------:R-:W3:Y:S01]  /*0d60*/  LDG.E R5, desc[UR4][R6.64] ;  /* 0x0000000406057981 */ /* 0x000ee2000c1e1900 */
[----:B-1----:R-:W-:-:S05]  /*0d70*/  IMAD.WIDE R8, R13, 0x4, R8 ;  /* 0x000000040d087825 */ /* 0x002fca00078e0208 */
[----:B------:R-:W3:Y:S01]  /*0d80*/  LDG.E R12, desc[UR4][R8.64] ;  /* 0x00000004080c7981 */ /* 0x000ee2000c1e1900 */
[----:B------:R-:W-:-:S04]  /*0d90*/  IMAD.WIDE.U32 R14, R0, 0x4, R8 ;  /* 0x00000004000e7825 */ /* 0x000fc800078e0008 */
[----:B--2---:R-:W-:-:S04]  /*0da0*/  IMAD.WIDE R10, R13, 0x4, R10 ;  /* 0x000000040d0a7825 */ /* 0x004fc800078e020a */
[----:B---3--:R-:W-:Y:S01]  /*0db0*/  FADD R5, R5, R12 ;  /* 0x0000000c05057221 */ /* 0x008fe20000000000 */
        /* <DEDUP_REMOVED lines=18> */
[----:B------:R-:W-:Y:S01]  /*0ee0*/  IMAD.WIDE.U32 R14, R0, 0x4, R18 ;  /* 0x00000004000e7825 */ /* 0x000fe200078e0012 */
[----:B------:R-:W-:-:S03]  /*0ef0*/  IADD3 R2, PT, PT, R2, 0x4, RZ ;  /* 0x0000000402027810 */ /* 0x000fc60007ffe0ff */
[----:B--2---:R-:W-:-:S05]  /*0f00*/  FADD R5, R10, R13 ;  /* 0x0000000d0a057221 */ /* 0x004fca0000000000 */
[----:B------:R1:W-:Y:S02]  /*0f10*/  STG.E desc[UR4][R14.64], R5 ;  /* 0x000000050e007986 */ /* 0x0003e4000c101904 */
.L_x_3:
[----:B------:R-:W-:Y:S05]  /*0f20*/  @!P1 EXIT ;  /* 0x000000000000994d */ /* 0x000fea0003800000 */
[----:B------:R-:W0:Y:S01]  /*0f30*/  LDC.64 R6, c[0x0][0x390] ;  /* 0x0000e400ff067b82 */ /* 0x000e220000000a00 */
[----:B-12---:R-:W-:Y:S01]  /*0f40*/  IMAD R15, R2, R0, R3 ;  /* 0x00000000020f7224 */ /* 0x006fe200078e0203 */
[----:B------:R-:W-:-:S06]  /*0f50*/  IADD3 R14, PT, PT, -R4, RZ, RZ ;  /* 0x000000ff040e7210 */ /* 0x000fcc0007ffe1ff */
[----:B------:R-:W1:Y:S08]  /*0f60*/  LDC.64 R8, c[0x0][0x380] ;  /* 0x0000e000ff087b82 */ /* 0x000e700000000a00 */
[----:B------:R-:W2:Y:S02]  /*0f70*/  LDC.64 R10, c[0x0][0x388] ;  /* 0x0000e200ff0a7b82 */ /* 0x000ea40000000a00 */
.L_x_4:
[----:B--2---:R-:W-:-:S04]  /*0f80*/  IMAD.WIDE R4, R15, 0x4, R10 ;  /* 0x000000040f047825 */ /* 0x004fc800078e020a */
[C---:B-1----:R-:W-:Y:S02]  /*0f90*/  IMAD.WIDE R12, R15.reuse, 0x4, R8 ;  /* 0x000000040f0c7825 */ /* 0x042fe400078e0208 */
[----:B------:R-:W2:Y:S04]  /*0fa0*/  LDG.E R5, desc[UR4][R4.64] ;  /* 0x0000000404057981 */ /* 0x000ea8000c1e1900 */
[----:B------:R-:W2:Y:S01]  /*0fb0*/  LDG.E R12, desc[UR4][R12.64] ;  /* 0x000000040c0c7981 */ /* 0x000ea2000c1e1900 */
[----:B------:R-:W-:Y:S01]  /*0fc0*/  IADD3 R14, PT, PT, R14, 0x1, RZ ;  /* 0x000000010e0e7810 */ /* 0x000fe20007ffe0ff */
[C---:B0--3--:R-:W-:Y:S01]  /*0fd0*/  IMAD.WIDE R2, R15.reuse, 0x4, R6 ;  /* 0x000000040f027825 */ /* 0x049fe200078e0206 */
[----:B------:R-:W-:Y:S02]  /*0fe0*/  IADD3 R15, PT, PT, R15, R0, RZ ;  /* 0x000000000f0f7210 */ /* 0x000fe40007ffe0ff */
[----:B------:R-:W-:Y:S01]  /*0ff0*/  ISETP.NE.AND P0, PT, R14, RZ, PT ;  /* 0x000000ff0e00720c */ /* 0x000fe20003f05270 */
[----:B--2---:R-:W-:-:S05]  /*1000*/  FADD R17, R12, R5 ;  /* 0x000000050c117221 */ /* 0x004fca0000000000 */
[----:B------:R3:W-:Y:S07]  /*1010*/  STG.E desc[UR4][R2.64], R17 ;  /* 0x0000001102007986 */ /* 0x0007ee000c101904 */
[----:B------:R-:W-:Y:S05]  /*1020*/  @P0 BRA `(.L_x_4) ;  /* 0xfffffffc00d40947 */ /* 0x000fea000383ffff */
[----:B------:R-:W-:Y:S05]  /*1030*/  EXIT ;  /* 0x000000000000794d */ /* 0x000fea0003800000 */
.L_x_5:
[----:B------:R-:W-:-:S00]  /*1040*/  BRA `(.L_x_5) ;  /* 0xfffffffc00fc7947 */ /* 0x000fc0000383ffff */
[----:B------:R-:W-:-:S00]  /*1050*/  NOP ;  /* 0x0000000000007918 */ /* 0x000fc00000000000 */
        /* <DEDUP_REMOVED lines=10> */
.L_x_13:


//--------------------- .text._Z12MatrixAddRowPfS_S_i --------------------------
	.section	.text._Z12MatrixAddRowPfS_S_i,"ax",@progbits
	.align	128
        .global         _Z12MatrixAddRowPfS_S_i
        .type           _Z12MatrixAddRowPfS_S_i,@function
        .size           _Z12MatrixAddRowPfS_S_i,(.L_x_14 - _Z12MatrixAddRowPfS_S_i)
        .other          _Z12MatrixAddRowPfS_S_i,@"STO_CUDA_ENTRY STV_DEFAULT"
_Z12MatrixAddRowPfS_S_i:
.text._Z12MatrixAddRowPfS_S_i:
        /* <DEDUP_REMOVED lines=9> */
[C---:B------:R-:W-:Y:S01]  /*0090*/  ISETP.GE.U32.AND P1, PT, R2.reuse, 0x10, PT ;  /* 0x000000100200780c */ /* 0x040fe20003f26070 */
[----:B------:R-:W-:Y:S01]  /*00a0*/  IMAD R0, R3, R2, RZ ;  /* 0x0000000203007224 */ /* 0x000fe200078e02ff */
[----:B------:R-:W-:Y:S01]  /*00b0*/  LOP3.LUT R14, R2, 0xf, RZ, 0xc0, !PT ;  /* 0x0000000f020e7812 */ /* 0x000fe200078ec0ff */
[----:B------:R-:W0:Y:S01]  /*00c0*/  LDCU.64 UR12, c[0x0][0x358] ;  /* 0x00006b00ff0c77ac */ /* 0x000e220008000a00 */
[----:B------:R-:W-:Y:S02]  /*00d0*/  HFMA2 R3, -RZ, RZ, 0, 0 ;  /* 0x00000000ff037431 */ /* 0x000fe400000001ff */
[----:B------:R-:W-:-:S07]  /*00e0*/  ISETP.NE.AND P0, PT, R14, RZ, PT ;  /* 0x000000ff0e00720c */ /* 0x000fce0003f05270 */
[----:B------:R-:W-:Y:S06]  /*00f0*/  @!P1 BRA `(.L_x_6) ;  /* 0x0000000400609947 */ /* 0x000fec0003800000 */
[----:B------:R-:W1:Y:S01]  /*0100*/  LDCU.128 UR4, c[0x0][0x380] ;  /* 0x00007000ff0477ac */ /* 0x000e620008000c00 */
[----:B------:R-:W-:Y:S02]  /*0110*/  LOP3.LUT R3, R2, 0x7ffffff0, RZ, 0xc0, !PT ;  /* 0x7ffffff002037812 */ /* 0x000fe400078ec0ff */
[----:B------:R-:W-:Y:S01]  /*0120*/  MOV R10, R0 ;  /* 0x00000000000a7202 */ /* 0x000fe20000000f00 */
[----:B------:R-:W2:Y:S01]  /*0130*/  LDCU.64 UR10, c[0x0][0x390] ;  /* 0x00007200ff0a77ac */ /* 0x000ea20008000a00 */
[----:B------:R-:W-:Y:S01]  /*0140*/  IADD3 R11, PT, PT, -R3, RZ, RZ ;  /* 0x000000ff030b7210 */ /* 0x000fe20007ffe1ff */
[----:B-1----:R-:W-:Y:S02]  /*0150*/  UIADD3 UR8, UP0, UPT, UR4, 0x20, URZ ;  /* 0x0000002004087890 */ /* 0x002fe4000ff1e0ff */
[----:B------:R-:W-:Y:S02]  /*0160*/  UIADD3 UR6, UP1, UPT, UR6, 0x20, URZ ;  /* 0x0000002006067890 */ /* 0x000fe4000ff3e0ff */
[----:B--2---:R-:W-:-:S02]  /*0170*/  UIADD3 UR4, UP2, UPT, UR10, 0x20, URZ ;  /* 0x000000200a047890 */ /* 0x004fc4000ff5e0ff */
[----:B------:R-:W-:Y:S02]  /*0180*/  UIADD3.X UR9, UPT, UPT, URZ, UR5, URZ, UP0, !UPT ;  /* 0x00000005ff097290 */ /* 0x000fe400087fe4ff */
[----:B------:R-:W-:Y:S02]  /*0190*/  UIADD3.X UR7, UPT, UPT, URZ, UR7, URZ, UP1, !UPT ;  /* 0x00000007ff077290 */ /* 0x000fe40008ffe4ff */
[----:B------:R-:W-:-:S12]  /*01a0*/  UIADD3.X UR5, UPT, UPT, URZ, UR11, URZ, UP2, !UPT ;  /* 0x0000000bff057290 */ /* 0x000fd800097fe4ff */
.L_x_7:
[----:B------:R-:W-:Y:S02]  /*01b0*/  MOV R4, UR8 ;  /* 0x0000000800047c02 */ /* 0x000fe40008000f00 */
[----:B------:R-:W-:Y:S02]  /*01c0*/  MOV R5, UR9 ;  /* 0x0000000900057c02 */ /* 0x000fe40008000f00 */
[----:B------:R-:W-:Y:S02]  /*01d0*/  MOV R6, UR6 ;  /* 0x0000000600067c02 */ /* 0x000fe40008000f00 */
[----:B------:R-:W-:Y:S01]  /*01e0*/  MOV R7, UR7 ;  /* 0x0000000700077c02 */ /* 0x000fe20008000f00 */
[----:B------:R-:W-:-:S04]  /*01f0*/  IMAD.WIDE R4, R10, 0x4, R4 ;  /* 0x000000040a047825 */ /* 0x000fc800078e0204 */
[----:B------:R-:W-:Y:S01]  /*0200*/  IMAD.WIDE R6, R10, 0x4, R6 ;  /* 0x000000040a067825 */ /* 0x000fe200078e0206 */
[----:B0-----:R-:W2:Y:S04]  /*0210*/  LDG.E R12, desc[UR12][R4.64+-0x20] ;  /* 0xffffe00c040c7981 */ /* 0x001ea8000c1e1900 */
[----:B----4-:R-:W2:Y:S01]  /*0220*/  LDG.E R13, desc[UR12][R6.64+-0x20] ;  /* 0xffffe00c060d7981 */ /* 0x010ea2000c1e1900 */
[----:B------:R-:W-:Y:S02]  /*0230*/  MOV R8, UR4 ;  /* 0x0000000400087c02 */ /* 0x000fe40008000f00 */
[----:B------:R-:W-:-:S03]  /*0240*/  MOV R9, UR5 ;  /* 0x0000000500097c02 */ /* 0x000fc60008000f00 */
[----:B------:R-:W-:-:S04]  /*0250*/  IMAD.WIDE R8, R10, 0x4, R8 ;  /* 0x000000040a087825 */ /* 0x000fc800078e0208 */
[----:B--2---:R-:W-:-:S05]  /*0260*/  FADD R13, R12, R13 ;  /* 0x0000000d0c0d7221 */ /* 0x004fca0000000000 */
[----:B------:R0:W-:Y:S04]  /*0270*/  STG.E desc[UR12][R8.64+-0x20], R13 ;  /* 0xffffe00d08007986 */ /* 0x0001e8000c10190c */
[----:B------:R-:W2:Y:S04]  /*0280*/  LDG.E R12, desc[UR12][R4.64+-0x1c] ;  /* 0xffffe40c040c7981 */ /* 0x000ea8000c1e1900 */
[----:B------:R-:W2:Y:S02]  /*0290*/  LDG.E R15, desc[UR12][R6.64+-0x1c] ;  /* 0xffffe40c060f7981 */ /* 0x000ea4000c1e1900 */
[----:B--2---:R-:W-:-:S05]  /*02a0*/  FADD R15, R12, R15 ;  /* 0x0000000f0c0f7221 */ /* 0x004fca0000000000 */
[----:B------:R1:W-:Y:S04]  /*02b0*/  STG.E desc[UR12][R8.64+-0x1c], R15 ;  /* 0xffffe40f08007986 */ /* 0x0003e8000c10190c */
[----:B------:R-:W2:Y:S04]  /*02c0*/  LDG.E R12, desc[UR12][R4.64+-0x18] ;  /* 0xffffe80c040c7981 */ /* 0x000ea8000c1e1900 */
[----:B------:R-:W2:Y:S02]  /*02d0*/  LDG.E R17, desc[UR12][R6.64+-0x18] ;  /* 0xffffe80c06117981 */ /* 0x000ea4000c1e1900 */
[----:B--2---:R-:W-:-:S05]  /*02e0*/  FADD R17, R12, R17 ;  /* 0x000000110c117221 */ /* 0x004fca0000000000 */
[----:B------:R2:W-:Y:S04]  /*02f0*/  STG.E desc[UR12][R8.64+-0x18], R17 ;  /* 0xffffe81108007986 */ /* 0x0005e8000c10190c */
[----:B------:R-:W3:Y:S04]  /*0300*/  LDG.E R12, desc[UR12][R4.64+-0x14] ;  /* 0xffffec0c040c7981 */ /* 0x000ee8000c1e1900 */
[----:B------:R-:W3:Y:S02]  /*0310*/  LDG.E R19, desc[UR12][R6.64+-0x14] ;  /* 0xffffec0c06137981 */ /* 0x000ee4000c1e1900 */
[----:B---3--:R-:W-:-:S05]  /*0320*/  FADD R19, R12, R19 ;  /* 0x000000130c137221 */ /* 0x008fca0000000000 */
[----:B------:R3:W-:Y:S04]  /*0330*/  STG.E desc[UR12][R8.64+-0x14], R19 ;  /* 0xffffec1308007986 */ /* 0x0007e8000c10190c */
[----:B------:R-:W4:Y:S04]  /*0340*/  LDG.E R12, desc[UR12][R4.64+-0x10] ;  /* 0xfffff00c040c7981 */ /* 0x000f28000c1e1900 */
[----:B0-----:R-:W4:Y:S02]  /*0350*/  LDG.E R13, desc[UR12][R6.64+-0x10] ;  /* 0xfffff00c060d7981 */ /* 0x001f24000c1e1900 */
[----:B----4-:R-:W-:-:S05]  /*0360*/  FADD R13, R12, R13 ;  /* 0x0000000d0c0d7221 */ /* 0x010fca0000000000 */
[----:B------:R0:W-:Y:S04]  /*0370*/  STG.E desc[UR12][R8.64+-0x10], R13 ;  /* 0xfffff00d08007986 */ /* 0x0001e8000c10190c */
[----:B------:R-:W4:Y:S04]  /*0380*/  LDG.E R12, desc[UR12][R4.64+-0xc] ;  /* 0xfffff40c040c7981 */ /* 0x000f28000c1e1900 */
[----:B-1----:R-:W4:Y:S02]  /*0390*/  LDG.E R15, desc[UR12][R6.64+-0xc] ;  /* 0xfffff40c060f7981 */ /* 0x002f24000c1e1900 */
[----:B----4-:R-:W-:-:S05]  /*03a0*/  FADD R15, R12, R15 ;  /* 0x0000000f0c0f7221 */ /* 0x010fca0000000000 */
[----:B------:R1:W-:Y:S04]  /*03b0*/  STG.E desc[UR12][R8.64+-0xc], R15 ;  /* 0xfffff40f08007986 */ /* 0x0003e8000c10190c */
[----:B------:R-:W4:Y:S04]  /*03c0*/  LDG.E R12, desc[UR12][R4.64+-0x8] ;  /* 0xfffff80c040c7981 */ /* 0x000f28000c1e1900 */
[----:B--2---:R-:W4:Y:S02]  /*03d0*/  LDG.E R17, desc[UR12][R6.64+-0x8] ;  /* 0xfffff80c06117981 */ /* 0x004f24000c1e1900 */
[----:B----4-:R-:W-:-:S05]  /*03e0*/  FADD R17, R12, R17 ;  /* 0x000000110c117221 */ /* 0x010fca0000000000 */
[----:B------:R2:W-:Y:S04]  /*03f0*/  STG.E desc[UR12][R8.64+-0x8], R17 ;  /* 0xfffff81108007986 */ /* 0x0005e8000c10190c */
[----:B------:R-:W4:Y:S04]  /*0400*/  LDG.E R12, desc[UR12][R4.64+-0x4] ;  /* 0xfffffc0c040c7981 */ /* 0x000f28000c1e1900 */
[----:B---3--:R-:W4:Y:S02]  /*0410*/  LDG.E R19, desc[UR12][R6.64+-0x4] ;  /* 0xfffffc0c06137981 */ /* 0x008f24000c1e1900 */
[----:B----4-:R-:W-:-:S05]  /*0420*/  FADD R19, R12, R19 ;  /* 0x000000130c137221 */ /* 0x010fca0000000000 */
        /* <DEDUP_REMOVED lines=21> */
[----:B------:R-:W5:Y:S04]  /*0580*/  LDG.E R12, desc[UR12][R4.64+0x14] ;  /* 0x0000140c040c7981 */ /* 0x000f68000c1e1900 */
[----:B-1----:R-:W5:Y:S02]  /*0590*/  LDG.E R15, desc[UR12][R6.64+0x14] ;  /* 0x0000140c060f7981 */ /* 0x002f64000c1e1900 */
[----:B-----5:R-:W-:-:S05]  /*05a0*/  FADD R15, R12, R15 ;  /* 0x0000000f0c0f7221 */ /* 0x020fca0000000000 */
[----:B------:R4:W-:Y:S04]  /*05b0*/  STG.E desc[UR12][R8.64+0x14], R15 ;  /* 0x0000140f08007986 */ /* 0x0009e8000c10190c */
[----:B------:R-:W5:Y:S04]  /*05c0*/  LDG.E R12, desc[UR12][R4.64+0x18] ;  /* 0x0000180c040c7981 */ /* 0x000f68000c1e1900 */
[----:B--2---:R-:W5:Y:S01]  /*05d0*/  LDG.E R17, desc[UR12][R6.64+0x18] ;  /* 0x0000180c06117981 */ /* 0x004f62000c1e1900 */
[----:B------:R-:W-:Y:S01]  /*05e0*/  IADD3 R11, PT, PT, R11, 0x10, RZ ;  /* 0x000000100b0b7810 */ /* 0x000fe20007ffe0ff */
[----:B-----5:R-:W-:-:S05]  /*05f0*/  FADD R17, R12, R17 ;  /* 0x000000110c117221 */ /* 0x020fca0000000000 */
[----:B------:R4:W-:Y:S04]  /*0600*/  STG.E desc[UR12][R8.64+0x18], R17 ;  /* 0x0000181108007986 */ /* 0x0009e8000c10190c */
[----:B------:R-:W2:Y:S04]  /*0610*/  LDG.E R12, desc[UR12][R4.64+0x1c] ;  /* 0x00001c0c040c7981 */ /* 0x000ea8000c1e1900 */
[----:B---3--:R-:W2:Y:S01]  /*0620*/  LDG.E R19, desc[UR12][R6.64+0x1c] ;  /* 0x00001c0c06137981 */ /* 0x008ea2000c1e1900 */
[----:B------:R-:W-:Y:S02]  /*0630*/  ISETP.NE.AND P1, PT, R11, RZ, PT ;  /* 0x000000ff0b00720c */ /* 0x000fe40003f25270 */
[----:B------:R-:W-:Y:S01]  /*0640*/  IADD3 R10, PT, PT, R10, 0x10, RZ ;  /* 0x000000100a0a7810 */ /* 0x000fe20007ffe0ff */
[----:B--2---:R-:W-:-:S05]  /*0650*/  FADD R19, R12, R19 ;  /* 0x000000130c137221 */ /* 0x004fca0000000000 */
[----:B------:R4:W-:Y:S05]  /*0660*/  STG.E desc[UR12][R8.64+0x1c], R19 ;  /* 0x00001c1308007986 */ /* 0x0009ea000c10190c */
[----:B------:R-:W-:Y:S05]  /*0670*/  @P1 BRA `(.L_x_7) ;  /* 0xfffffff800cc1947 */ /* 0x000fea000383ffff */
.L_x_6:
[----:B0-----:R-:W-:Y:S05]  /*0680*/  @!P0 EXIT ;  /* 0x000000000000894d */ /* 0x001fea0003800000 */
[----:B------:R-:W-:Y:S02]  /*0690*/  ISETP.GE.U32.AND P0, PT, R14, 0x8, PT ;  /* 0x000000080e00780c */ /* 0x000fe40003f06070 */
[----:B------:R-:W-:-:S04]  /*06a0*/  LOP3.LUT R12, R2, 0x7, RZ, 0xc0, !PT ;  /* 0x00000007020c7812 */ /* 0x000fc800078ec0ff */
[----:B------:R-:W-:-:S07]  /*06b0*/  ISETP.NE.AND P1, PT, R12, RZ, PT ;  /* 0x000000ff0c00720c */ /* 0x000fce0003f25270 */
[----:B------:R-:W-:Y:S06]  /*06c0*/  @!P0 BRA `(.L_x_8) ;  /* 0x0000000000a08947 */ /* 0x000fec0003800000 */
[----:B------:R-:W0:Y:S01]  /*06d0*/  LDC.64 R4, c[0x0][0x380] ;  /* 0x0000e000ff047b82 */ /* 0x000e220000000a00 */
[----:B------:R-:W-:-:S07]  /*06e0*/  IADD3 R11, PT, PT, R0, R3, RZ ;  /* 0x00000003000b7210 */ /* 0x000fce0007ffe0ff */
[----:B------:R-:W1:Y:S08]  /*06f0*/  LDC.64 R6, c[0x0][0x388] ;  /* 0x0000e200ff067b82 */ /* 0x000e700000000a00 */
[----:B----4-:R-:W2:Y:S01]  /*0700*/  LDC.64 R8, c[0x0][0x390] ;  /* 0x0000e400ff087b82 */ /* 0x010ea20000000a00 */
[----:B0-----:R-:W-:-:S05]  /*0710*/  IMAD.WIDE R4, R11, 0x4, R4 ;  /* 0x000000040b047825 */ /* 0x001fca00078e0204 */
[----:B------:R-:W3:Y:S01]  /*0720*/  LDG.E R10, desc[UR12][R4.64] ;  /* 0x0000000c040a7981 */ /* 0x000ee2000c1e1900 */
[----:B-1----:R-:W-:-:S05]  /*0730*/  IMAD.WIDE R6, R11, 0x4, R6 ;  /* 0x000000040b067825 */ /* 0x002fca00078e0206 */
[----:B------:R-:W3:Y:S01]  /*0740*/  LDG.E R13, desc[UR12][R6.64] ;  /* 0x0000000c060d7981 */ /* 0x000ee2000c1e1900 */
[----:B--2---:R-:W-:-:S04]  /*0750*/  IMAD.WIDE R8, R11, 0x4, R8 ;  /* 0x000000040b087825 */ /* 0x004fc800078e0208 */
[----:B---3--:R-:W-:-:S05]  /*0760*/  FADD R13, R10, R13 ;  /* 0x0000000d0a0d7221 */ /* 0x008fca0000000000 */
        /* <DEDUP_REMOVED lines=25> */
[----:B------:R-:W2:Y:S04]  /*0900*/  LDG.E R10, desc[UR12][R4.64+0x1c] ;  /* 0x00001c0c040a7981 */ /* 0x000ea8000c1e1900 */
[----:B---3--:R-:W2:Y:S01]  /*0910*/  LDG.E R17, desc[UR12][R6.64+0x1c] ;  /* 0x00001c0c06117981 */ /* 0x008ea2000c1e1900 */
[----:B------:R-:W-:Y:S01]  /*0920*/  IADD3 R3, PT, PT, R3, 0x8, RZ ;  /* 0x0000000803037810 */ /* 0x000fe20007ffe0ff */
[----:B--2---:R-:W-:-:S05]  /*0930*/  FADD R17, R10, R17 ;  /* 0x000000110a117221 */ /* 0x004fca0000000000 */
[----:B------:R0:W-:Y:S02]  /*0940*/  STG.E desc[UR12][R8.64+0x1c], R17 ;  /* 0x00001c1108007986 */ /* 0x0001e4000c10190c */
.L_x_8:
[----:B------:R-:W-:Y:S05]  /*0950*/  @!P1 EXIT ;  /* 0x000000000000994d */ /* 0x000fea0003800000 */
[----:B------:R-:W-:Y:S02]  /*0960*/  ISETP.GE.U32.AND P0, PT, R12, 0x4, PT ;  /* 0x000000040c00780c */ /* 0x000fe40003f06070 */
[----:B------:R-:W-:-:S04]  /*0970*/  LOP3.LUT R2, R2, 0x3, RZ, 0xc0, !PT ;  /* 0x0000000302027812 */ /* 0x000fc800078ec0ff */
[----:B------:R-:W-:-:S07]  /*0980*/  ISETP.NE.AND P1, PT, R2, RZ, PT ;  /* 0x000000ff0200720c */ /* 0x000fce0003f25270 */
[----:B------:R-:W-:Y:S06]  /*0990*/  @!P0 BRA `(.L_x_9) ;  /* 0x0000000000608947 */ /* 0x000fec0003800000 */
[----:B------:R-:W1:Y:S01]  /*09a0*/  LDC.64 R4, c[0x0][0x380] ;  /* 0x0000e000ff047b82 */ /* 0x000e620000000a00 */
[----:B0---4-:R-:W-:-:S07]  /*09b0*/  IADD3 R13, PT, PT, R0, R3, RZ ;  /* 0x00000003000d7210 */ /* 0x011fce0007ffe0ff */
[----:B------:R-:W0:Y:S08]  /*09c0*/  LDC.64 R6, c[0x0][0x388] ;  /* 0x0000e200ff067b82 */ /* 0x000e300000000a00 */
[----:B------:R-:W2:Y:S01]  /*09d0*/  LDC.64 R8, c[0x0][0x390] ;  /* 0x0000e400ff087b82 */ /* 0x000ea20000000a00 */
[----:B-1----:R-:W-:-:S05]  /*09e0*/  IMAD.WIDE R4, R13, 0x4, R4 ;  /* 0x000000040d047825 */ /* 0x002fca00078e0204 */
[----:B------:R-:W3:Y:S01]  /*09f0*/  LDG.E R10, desc[UR12][R4.64] ;  /* 0x0000000c040a7981 */ /* 0x000ee2000c1e1900 */
[----:B0-----:R-:W-:-:S05]  /*0a00*/  IMAD.WIDE R6, R13, 0x4, R6 ;  /* 0x000000040d067825 */ /* 0x001fca00078e0206 */
        /* <DEDUP_REMOVED lines=12> */
[----:B------:R-:W2:Y:S04]  /*0ad0*/  LDG.E R10, desc[UR12][R4.64+0xc] ;  /* 0x00000c0c040a7981 */ /* 0x000ea8000c1e1900 */
[----:B------:R-:W2:Y:S01]  /*0ae0*/  LDG.E R17, desc[UR12][R6.64+0xc] ;  /* 0x00000c0c06117981 */ /* 0x000ea2000c1e1900 */
[----:B------:R-:W-:Y:S01]  /*0af0*/  IADD3 R3, PT, PT, R3, 0x4, RZ ;  /* 0x0000000403037810 */ /* 0x000fe20007ffe0ff */
[----:B--2---:R-:W-:-:S05]  /*0b00*/  FADD R17, R10, R17 ;  /* 0x000000110a117221 */ /* 0x004fca0000000000 */
[----:B------:R1:W-:Y:S02]  /*0b10*/  STG.E desc[UR12][R8.64+0xc], R17 ;  /* 0x00000c1108007986 */ /* 0x0003e4000c10190c */
.L_x_9:
[----:B------:R-:W-:Y:S05]  /*0b20*/  @!P1 EXIT ;  /* 0x000000000000994d */ /* 0x000fea0003800000 */
[----:B01--4-:R-:W0:Y:S01]  /*0b30*/  LDC.64 R8, c[0x0][0x390] ;  /* 0x0000e400ff087b82 */ /* 0x013e220000000a00 */
[----:B------:R-:W-:Y:S02]  /*0b40*/  IADD3 R15, PT, PT, R0, R3, RZ ;  /* 0x00000003000f7210 */ /* 0x000fe40007ffe0ff */
[----:B------:R-:W-:-:S05]  /*0b50*/  IADD3 R0, PT, PT, -R2, RZ, RZ ;  /* 0x000000ff02007210 */ /* 0x000fca0007ffe1ff */
[----:B------:R-:W1:Y:S08]  /*0b60*/  LDC.64 R12, c[0x0][0x380] ;  /* 0x0000e000ff0c7b82 */ /* 0x000e700000000a00 */
[----:B------:R-:W2:Y:S02]  /*0b70*/  LDC.64 R10, c[0x0][0x388] ;  /* 0x0000e200ff0a7b82 */ /* 0x000ea40000000a00 */
.L_x_10:
[----:B--2---:R-:W-:-:S04]  /*0b80*/  IMAD.WIDE R4, R15, 0x4, R10 ;  /* 0x000000040f047825 */ /* 0x004fc800078e020a */
[C---:B-1----:R-:W-:Y:S02]  /*0b90*/  IMAD.WIDE R6, R15.reuse, 0x4, R12 ;  /* 0x000000040f067825 */ /* 0x042fe400078e020c */
[----:B------:R-:W2:Y:S04]  /*0ba0*/  LDG.E R5, desc[UR12][R4.64] ;  /* 0x0000000c04057981 */ /* 0x000ea8000c1e1900 */
[----:B------:R-:W2:Y:S01]  /*0bb0*/  LDG.E R6, desc[UR12][R6.64] ;  /* 0x0000000c06067981 */ /* 0x000ea2000c1e1900 */
[----:B------:R-:W-:Y:S01]  /*0bc0*/  IADD3 R0, PT, PT, R0, 0x1, RZ ;  /* 0x0000000100007810 */ /* 0x000fe20007ffe0ff */
[C---:B0--3--:R-:W-:Y:S01]  /*0bd0*/  IMAD.WIDE R2, R15.reuse, 0x4, R8 ;  /* 0x000000040f027825 */ /* 0x049fe200078e0208 */
[----:B------:R-:W-:Y:S02]  /*0be0*/  IADD3 R15, PT, PT, R15, 0x1, RZ ;  /* 0x000000010f0f7810 */ /* 0x000fe40007ffe0ff */
[----:B------:R-:W-:Y:S01]  /*0bf0*/  ISETP.NE.AND P0, PT, R0, RZ, PT ;  /* 0x000000ff0000720c */ /* 0x000fe20003f05270 */
[----:B--2---:R-:W-:-:S05]  /*0c00*/  FADD R17, R6, R5 ;  /* 0x0000000506117221 */ /* 0x004fca0000000000 */
[----:B------:R3:W-:Y:S07]  /*0c10*/  STG.E desc[UR12][R2.64], R17 ;  /* 0x0000001102007986 */ /* 0x0007ee000c10190c */
[----:B------:R-:W-:Y:S05]  /*0c20*/  @P0 BRA `(.L_x_10) ;  /* 0xfffffffc00d40947 */ /* 0x000fea000383ffff */
[----:B------:R-:W-:Y:S05]  /*0c30*/  EXIT ;  /* 0x000000000000794d */ /* 0x000fea0003800000 */
.L_x_11:
        /* <DEDUP_REMOVED lines=12> */
.L_x_14:


//--------------------- .text._Z15MatrixAddKernelPfS_S_i --------------------------
	.section	.text._Z15MatrixAddKernelPfS_S_i,"ax",@progbits
	.align	128
        .global         _Z15MatrixAddKernelPfS_S_i
        .type           _Z15MatrixAddKernelPfS_S_i,@function
        .size           _Z15MatrixAddKernelPfS_S_i,(.L_x_15 - _Z15MatrixAddKernelPfS_S_i)
        .other          _Z15MatrixAddKernelPfS_S_i,@"STO_CUDA_ENTRY STV_DEFAULT"
_Z15MatrixAddKernelPfS_S_i:
.text._Z15MatrixAddKernelPfS_S_i:
[----:B------:R-:W-:Y:S01]  /*0000*/  LDC R1, c[0x0][0x37c] ;  /* 0x0000df00ff017b82 */ /* 0x000fe20000000800 */
[----:B------:R-:W0:Y:S07]  /*0010*/  S2R R3, SR_TID.Y ;  /* 0x0000000000037919 */ /* 0x000e2e0000002200 */
[----:B------:R-:W0:Y:S01]  /*0020*/  LDC R0, c[0x0][0x364] ;  /* 0x0000d900ff007b82 */ /* 0x000e220000000800 */
[----:B------:R-:W1:Y:S01]  /*0030*/  LDCU UR6, c[0x0][0x398] ;  /* 0x00007300ff0677ac */ /* 0x000e620008000800 */
[----:B------:R-:W2:Y:S06]  /*0040*/  S2R R2, SR_TID.X ;  /* 0x0000000000027919 */ /* 0x000eac0000002100 */
[----:B------:R-:W0:Y:S08]  /*0050*/  S2UR UR4, SR_CTAID.Y ;  /* 0x00000000000479c3 */ /* 0x000e300000002600 */
[----:B------:R-:W2:Y:S08]  /*0060*/  S2UR UR5, SR_CTAID.X ;  /* 0x00000000000579c3 */ /* 0x000eb00000002500 */
[----:B------:R-:W2:Y:S01]  /*0070*/  LDC R7, c[0x0][0x360] ;  /* 0x0000d800ff077b82 */ /* 0x000ea20000000800 */
[----:B0-----:R-:W-:-:S02]  /*0080*/  IMAD R0, R0, UR4, R3 ;  /* 0x0000000400007c24 */ /* 0x001fc4000f8e0203 */
[----:B--2---:R-:W-:-:S05]  /*0090*/  IMAD R7, R7, UR5, R2 ;  /* 0x0000000507077c24 */ /* 0x004fca000f8e0202 */
[----:B------:R-:W-:-:S04]  /*00a0*/  VIMNMX R2, PT, PT, R0, R7, !PT ;  /* 0x0000000700027248 */ /* 0x000fc80007fe0100 */
[----:B-1----:R-:W-:-:S13]  /*00b0*/  ISETP.GE.AND P0, PT, R2, UR6, PT ;  /* 0x0000000602007c0c */ /* 0x002fda000bf06270 */
[----:B------:R-:W-:Y:S05]  /*00c0*/  @P0 EXIT ;  /* 0x000000000000094d */ /* 0x000fea0003800000 */
[----:B------:R-:W0:Y:S01]  /*00d0*/  LDC.64 R2, c[0x0][0x380] ;  /* 0x0000e000ff027b82 */ /* 0x000e220000000a00 */
[----:B------:R-:W1:Y:S01]  /*00e0*/  LDCU.64 UR4, c[0x0][0x358] ;  /* 0x00006b00ff0477ac */ /* 0x000e620008000a00 */
[----:B------:R-:W-:-:S06]  /*00f0*/  IMAD R9, R0, UR6, R7 ;  /* 0x0000000600097c24 */ /* 0x000fcc000f8e0207 */
[----:B------:R-:W2:Y:S08]  /*0100*/  LDC.64 R4, c[0x0][0x388] ;  /* 0x0000e200ff047b82 */ /* 0x000eb00000000a00 */
[----:B------:R-:W3:Y:S01]  /*0110*/  LDC.64 R6, c[0x0][0x390] ;  /* 0x0000e400ff067b82 */ /* 0x000ee20000000a00 */
[----:B0-----:R-:W-:-:S06]  /*0120*/  IMAD.WIDE R2, R9, 0x4, R2 ;  /* 0x0000000409027825 */ /* 0x001fcc00078e0202 */
[----:B-1----:R-:W4:Y:S01]  /*0130*/  LDG.E R2, desc[UR4][R2.64] ;  /* 0x0000000402027981 */ /* 0x002f22000c1e1900 */
[----:B--2---:R-:W-:-:S06]  /*0140*/  IMAD.WIDE R4, R9, 0x4, R4 ;  /* 0x0000000409047825 */ /* 0x004fcc00078e0204 */
[----:B------:R-:W4:Y:S01]  /*0150*/  LDG.E R5, desc[UR4][R4.64] ;  /* 0x0000000404057981 */ /* 0x000f22000c1e1900 */
[----:B---3--:R-:W-:-:S04]  /*0160*/  IMAD.WIDE R6, R9, 0x4, R6 ;  /* 0x0000000409067825 */ /* 0x008fc800078e0206 */
[----:B----4-:R-:W-:-:S05]  /*0170*/  FADD R9, R2, R5 ;  /* 0x0000000502097221 */ /* 0x010fca0000000000 */
[----:B------:R-:W-:Y:S01]  /*0180*/  STG.E desc[UR4][R6.64], R9 ;  /* 0x0000000906007986 */ /* 0x000fe2000c101904 */
[----:B------:R-:W-:Y:S05]  /*0190*/  EXIT ;  /* 0x000000000000794d */ /* 0x000fea0003800000 */
.L_x_12:
        /* <DEDUP_REMOVED lines=14> */
.L_x_15:


//--------------------- .nv.shared.reserved.0     --------------------------
	.section	.nv.shared.reserved.0,"aw",@nobits
	.weak		__nv_reservedSMEM_offset_0_alias
	.size		__nv_reservedSMEM_offset_0_alias, 0, 64
	.other		__nv_reservedSMEM_offset_0_alias,@"STO_CUDA_RESERVED_SHARED STV_DEFAULT"
__nv_reservedSMEM_offset_0_alias:
	.zero		0
	.zero		64


//--------------------- .nv.constant0._Z12MatrixAddColPfS_S_i --------------------------
	.section	.nv.constant0._Z12MatrixAddColPfS_S_i,"a",@progbits
	.sectionflags	@""
	.align	4
.nv.constant0._Z12MatrixAddColPfS_S_i:
	.zero		924


//--------------------- .nv.constant0._Z12MatrixAddRowPfS_S_i --------------------------
	.section	.nv.constant0._Z12MatrixAddRowPfS_S_i,"a",@progbits
	.sectionflags	@""
	.align	4
.nv.constant0._Z12MatrixAddRowPfS_S_i:
	.zero		924


//--------------------- .nv.constant0._Z15MatrixAddKernelPfS_S_i --------------------------
	.section	.nv.constant0._Z15MatrixAddKernelPfS_S_i,"a",@progbits
	.sectionflags	@""
	.align	4
.nv.constant0._Z15MatrixAddKernelPfS_S_i:
	.zero		924


//--------------------- SYMBOLS --------------------------

	.type		.nv.reservedSmem.offset0,@object
	.size		.nv.reservedSmem.offset0,0x4
